//
// Generated by NVIDIA NVVM Compiler
//
// Compiler Build ID: CL-36424714
// Cuda compilation tools, release 13.0, V13.0.88
// Based on NVVM 20.0.0
//

.version 9.0
.target sm_100
.address_size 64

	// .globl	_Z10life3d_runiiPcS_i
.extern .shared .align 16 .b8 cubeBlock[];

.visible .entry _Z10life3d_runiiPcS_i(
	.param .u32 _Z10life3d_runiiPcS_i_param_0,
	.param .u32 _Z10life3d_runiiPcS_i_param_1,
	.param .u64 .ptr .align 1 _Z10life3d_runiiPcS_i_param_2,
	.param .u64 .ptr .align 1 _Z10life3d_runiiPcS_i_param_3,
	.param .u32 _Z10life3d_runiiPcS_i_param_4
)
{
	.reg .pred 	%p<82>;
	.reg .b16 	%rs<7>;
	.reg .b32 	%r<859>;
	.reg .b64 	%rd<189>;

	ld.param.u32 	%r144, [_Z10life3d_runiiPcS_i_param_0];
	ld.param.u32 	%r145, [_Z10life3d_runiiPcS_i_param_1];
	ld.param.u64 	%rd3, [_Z10life3d_runiiPcS_i_param_2];
	ld.param.u64 	%rd2, [_Z10life3d_runiiPcS_i_param_3];
	cvta.to.global.u64 	%rd1, %rd3;
	mov.u32 	%r146, %ctaid.x;
	mov.u32 	%r147, %ntid.x;
	mov.u32 	%r148, %tid.x;
	mad.lo.s32 	%r1, %r146, %r147, %r148;
	mov.u32 	%r149, %ctaid.y;
	mov.u32 	%r150, %ntid.y;
	mov.u32 	%r151, %tid.y;
	mad.lo.s32 	%r2, %r149, %r150, %r151;
	mov.u32 	%r152, %ctaid.z;
	mov.u32 	%r153, %ntid.z;
	mov.u32 	%r154, %tid.z;
	mad.lo.s32 	%r3, %r152, %r153, %r154;
	rem.s32 	%r4, %r1, %r145;
	add.s32 	%r5, %r4, 1;
	rem.s32 	%r6, %r2, %r145;
	add.s32 	%r7, %r6, 1;
	rem.s32 	%r8, %r3, %r145;
	add.s32 	%r9, %r145, 2;
	mad.lo.s32 	%r155, %r9, %r4, %r9;
	add.s32 	%r156, %r155, %r7;
	mad.lo.s32 	%r10, %r156, %r9, %r8;
	mad.lo.s32 	%r157, %r144, %r1, %r2;
	mad.lo.s32 	%r11, %r157, %r144, %r3;
	cvt.s64.s32 	%rd4, %r11;
	add.s64 	%rd5, %rd1, %rd4;
	ld.global.s8 	%r158, [%rd5];
	shl.b32 	%r159, %r10, 2;
	mov.u32 	%r160, cubeBlock;
	add.s32 	%r12, %r160, %r159;
	st.shared.u32 	[%r12+4], %r158;
	or.b32  	%r13, %r6, %r4;
	or.b32  	%r161, %r13, %r8;
	setp.ne.s32 	%p3, %r161, 0;
	@%p3 bra 	$L__BB0_15;
	setp.lt.s32 	%p68, %r145, -1;
	@%p68 bra 	$L__BB0_90;
	add.s32 	%r670, %r3, %r144;
	not.b32 	%r671, %r6;
	not.b32 	%r672, %r4;
	add.s32 	%r673, %r144, %r1;
	add.s32 	%r674, %r673, %r672;
	rem.s32 	%r675, %r674, %r144;
	mul.lo.s32 	%r14, %r675, %r144;
	add.s32 	%r676, %r144, %r2;
	add.s32 	%r15, %r676, %r671;
	add.s32 	%r16, %r670, -1;
	add.s32 	%r17, %r145, 1;
	and.b32  	%r18, %r9, 7;
	add.s32 	%r19, %r18, -1;
	and.b32  	%r20, %r145, 3;
	and.b32  	%r21, %r9, -8;
	and.b32  	%r22, %r9, 3;
	and.b32  	%r23, %r145, 1;
	mov.b32 	%r829, 0;
$L__BB0_3:
	setp.lt.u32 	%p69, %r17, 7;
	mul.lo.s32 	%r25, %r829, %r9;
	add.s32 	%r678, %r15, %r829;
	rem.s32 	%r679, %r678, %r144;
	add.s32 	%r680, %r14, %r679;
	mul.lo.s32 	%r26, %r680, %r144;
	mov.b32 	%r832, 0;
	@%p69 bra 	$L__BB0_6;
	mov.b32 	%r830, 0;
$L__BB0_5:
	.pragma "nounroll";
	add.s32 	%r682, %r830, %r25;
	add.s32 	%r683, %r16, %r830;
	rem.s32 	%r684, %r683, %r144;
	add.s32 	%r685, %r26, %r684;
	cvt.s64.s32 	%rd156, %r685;
	add.s64 	%rd157, %rd1, %rd156;
	ld.global.s8 	%r686, [%rd157];
	shl.b32 	%r687, %r682, 2;
	add.s32 	%r689, %r160, %r687;
	st.shared.u32 	[%r689], %r686;
	add.s32 	%r690, %r683, 1;
	rem.s32 	%r691, %r690, %r144;
	add.s32 	%r692, %r26, %r691;
	cvt.s64.s32 	%rd158, %r692;
	add.s64 	%rd159, %rd1, %rd158;
	ld.global.s8 	%r693, [%rd159];
	st.shared.u32 	[%r689+4], %r693;
	add.s32 	%r694, %r683, 2;
	rem.s32 	%r695, %r694, %r144;
	add.s32 	%r696, %r26, %r695;
	cvt.s64.s32 	%rd160, %r696;
	add.s64 	%rd161, %rd1, %rd160;
	ld.global.s8 	%r697, [%rd161];
	st.shared.u32 	[%r689+8], %r697;
	add.s32 	%r698, %r683, 3;
	rem.s32 	%r699, %r698, %r144;
	add.s32 	%r700, %r26, %r699;
	cvt.s64.s32 	%rd162, %r700;
	add.s64 	%rd163, %rd1, %rd162;
	ld.global.s8 	%r701, [%rd163];
	st.shared.u32 	[%r689+12], %r701;
	add.s32 	%r702, %r683, 4;
	rem.s32 	%r703, %r702, %r144;
	add.s32 	%r704, %r26, %r703;
	cvt.s64.s32 	%rd164, %r704;
	add.s64 	%rd165, %rd1, %rd164;
	ld.global.s8 	%r705, [%rd165];
	st.shared.u32 	[%r689+16], %r705;
	add.s32 	%r706, %r683, 5;
	rem.s32 	%r707, %r706, %r144;
	add.s32 	%r708, %r26, %r707;
	cvt.s64.s32 	%rd166, %r708;
	add.s64 	%rd167, %rd1, %rd166;
	ld.global.s8 	%r709, [%rd167];
	st.shared.u32 	[%r689+20], %r709;
	add.s32 	%r710, %r683, 6;
	rem.s32 	%r711, %r710, %r144;
	add.s32 	%r712, %r26, %r711;
	cvt.s64.s32 	%rd168, %r712;
	add.s64 	%rd169, %rd1, %rd168;
	ld.global.s8 	%r713, [%rd169];
	st.shared.u32 	[%r689+24], %r713;
	add.s32 	%r714, %r683, 7;
	rem.s32 	%r715, %r714, %r144;
	add.s32 	%r716, %r26, %r715;
	cvt.s64.s32 	%rd170, %r716;
	add.s64 	%rd171, %rd1, %rd170;
	ld.global.s8 	%r717, [%rd171];
	st.shared.u32 	[%r689+28], %r717;
	add.s32 	%r830, %r830, 8;
	setp.ne.s32 	%p70, %r830, %r21;
	mov.u32 	%r832, %r21;
	@%p70 bra 	$L__BB0_5;
$L__BB0_6:
	setp.eq.s32 	%p71, %r18, 0;
	@%p71 bra 	$L__BB0_14;
	setp.lt.u32 	%p72, %r19, 3;
	@%p72 bra 	$L__BB0_9;
	add.s32 	%r718, %r832, %r25;
	add.s32 	%r719, %r16, %r832;
	rem.s32 	%r720, %r719, %r144;
	add.s32 	%r721, %r26, %r720;
	cvt.s64.s32 	%rd172, %r721;
	add.s64 	%rd173, %rd1, %rd172;
	ld.global.s8 	%r722, [%rd173];
	shl.b32 	%r723, %r718, 2;
	add.s32 	%r725, %r160, %r723;
	st.shared.u32 	[%r725], %r722;
	add.s32 	%r726, %r719, 1;
	rem.s32 	%r727, %r726, %r144;
	add.s32 	%r728, %r26, %r727;
	cvt.s64.s32 	%rd174, %r728;
	add.s64 	%rd175, %rd1, %rd174;
	ld.global.s8 	%r729, [%rd175];
	st.shared.u32 	[%r725+4], %r729;
	add.s32 	%r730, %r719, 2;
	rem.s32 	%r731, %r730, %r144;
	add.s32 	%r732, %r26, %r731;
	cvt.s64.s32 	%rd176, %r732;
	add.s64 	%rd177, %rd1, %rd176;
	ld.global.s8 	%r733, [%rd177];
	st.shared.u32 	[%r725+8], %r733;
	add.s32 	%r734, %r719, 3;
	rem.s32 	%r735, %r734, %r144;
	add.s32 	%r736, %r26, %r735;
	cvt.s64.s32 	%rd178, %r736;
	add.s64 	%rd179, %rd1, %rd178;
	ld.global.s8 	%r737, [%rd179];
	st.shared.u32 	[%r725+12], %r737;
	add.s32 	%r832, %r832, 4;
$L__BB0_9:
	setp.eq.s32 	%p73, %r22, 0;
	@%p73 bra 	$L__BB0_14;
	setp.eq.s32 	%p74, %r20, 3;
	@%p74 bra 	$L__BB0_12;
	add.s32 	%r738, %r832, %r25;
	add.s32 	%r739, %r16, %r832;
	rem.s32 	%r740, %r739, %r144;
	add.s32 	%r741, %r26, %r740;
	cvt.s64.s32 	%rd180, %r741;
	add.s64 	%rd181, %rd1, %rd180;
	ld.global.s8 	%r742, [%rd181];
	shl.b32 	%r743, %r738, 2;
	add.s32 	%r745, %r160, %r743;
	st.shared.u32 	[%r745], %r742;
	add.s32 	%r746, %r739, 1;
	rem.s32 	%r747, %r746, %r144;
	add.s32 	%r748, %r26, %r747;
	cvt.s64.s32 	%rd182, %r748;
	add.s64 	%rd183, %rd1, %rd182;
	ld.global.s8 	%r749, [%rd183];
	st.shared.u32 	[%r745+4], %r749;
	add.s32 	%r832, %r832, 2;
$L__BB0_12:
	setp.eq.s32 	%p75, %r23, 0;
	@%p75 bra 	$L__BB0_14;
	add.s32 	%r750, %r832, %r25;
	add.s32 	%r751, %r16, %r832;
	rem.s32 	%r752, %r751, %r144;
	add.s32 	%r753, %r26, %r752;
	cvt.s64.s32 	%rd184, %r753;
	add.s64 	%rd185, %rd1, %rd184;
	ld.global.s8 	%r754, [%rd185];
	shl.b32 	%r755, %r750, 2;
	add.s32 	%r757, %r160, %r755;
	st.shared.u32 	[%r757], %r754;
$L__BB0_14:
	add.s32 	%r829, %r829, 1;
	setp.eq.s32 	%p76, %r829, %r9;
	@%p76 bra 	$L__BB0_90;
	bra.uni 	$L__BB0_3;
$L__BB0_15:
	setp.ne.s32 	%p4, %r13, 0;
	setp.ne.s32 	%p5, %r8, 1;
	or.pred  	%p6, %p4, %p5;
	@%p6 bra 	$L__BB0_30;
	setp.lt.s32 	%p59, %r145, -1;
	@%p59 bra 	$L__BB0_90;
	add.s32 	%r582, %r2, %r144;
	add.s32 	%r35, %r145, 1;
	mad.lo.s32 	%r36, %r9, %r145, %r9;
	add.s32 	%r583, %r144, %r1;
	add.s32 	%r584, %r583, %r145;
	rem.s32 	%r585, %r584, %r144;
	mul.lo.s32 	%r37, %r585, %r144;
	add.s32 	%r38, %r582, -1;
	add.s32 	%r586, %r144, %r3;
	add.s32 	%r39, %r586, -2;
	and.b32  	%r40, %r9, 7;
	add.s32 	%r41, %r40, -1;
	and.b32  	%r42, %r145, 3;
	and.b32  	%r43, %r9, -8;
	and.b32  	%r44, %r9, 3;
	and.b32  	%r45, %r145, 1;
	mov.b32 	%r834, 0;
$L__BB0_18:
	setp.lt.u32 	%p60, %r35, 7;
	add.s32 	%r588, %r834, %r36;
	mul.lo.s32 	%r47, %r588, %r9;
	add.s32 	%r589, %r38, %r834;
	rem.s32 	%r590, %r589, %r144;
	add.s32 	%r591, %r37, %r590;
	mul.lo.s32 	%r48, %r591, %r144;
	mov.b32 	%r837, 0;
	@%p60 bra 	$L__BB0_21;
	mov.b32 	%r835, 0;
$L__BB0_20:
	.pragma "nounroll";
	add.s32 	%r593, %r835, %r47;
	add.s32 	%r594, %r39, %r835;
	rem.s32 	%r595, %r594, %r144;
	add.s32 	%r596, %r48, %r595;
	cvt.s64.s32 	%rd126, %r596;
	add.s64 	%rd127, %rd1, %rd126;
	ld.global.s8 	%r597, [%rd127];
	shl.b32 	%r598, %r593, 2;
	add.s32 	%r600, %r160, %r598;
	st.shared.u32 	[%r600], %r597;
	add.s32 	%r601, %r594, 1;
	rem.s32 	%r602, %r601, %r144;
	add.s32 	%r603, %r48, %r602;
	cvt.s64.s32 	%rd128, %r603;
	add.s64 	%rd129, %rd1, %rd128;
	ld.global.s8 	%r604, [%rd129];
	st.shared.u32 	[%r600+4], %r604;
	add.s32 	%r605, %r594, 2;
	rem.s32 	%r606, %r605, %r144;
	add.s32 	%r607, %r48, %r606;
	cvt.s64.s32 	%rd130, %r607;
	add.s64 	%rd131, %rd1, %rd130;
	ld.global.s8 	%r608, [%rd131];
	st.shared.u32 	[%r600+8], %r608;
	add.s32 	%r609, %r594, 3;
	rem.s32 	%r610, %r609, %r144;
	add.s32 	%r611, %r48, %r610;
	cvt.s64.s32 	%rd132, %r611;
	add.s64 	%rd133, %rd1, %rd132;
	ld.global.s8 	%r612, [%rd133];
	st.shared.u32 	[%r600+12], %r612;
	add.s32 	%r613, %r594, 4;
	rem.s32 	%r614, %r613, %r144;
	add.s32 	%r615, %r48, %r614;
	cvt.s64.s32 	%rd134, %r615;
	add.s64 	%rd135, %rd1, %rd134;
	ld.global.s8 	%r616, [%rd135];
	st.shared.u32 	[%r600+16], %r616;
	add.s32 	%r617, %r594, 5;
	rem.s32 	%r618, %r617, %r144;
	add.s32 	%r619, %r48, %r618;
	cvt.s64.s32 	%rd136, %r619;
	add.s64 	%rd137, %rd1, %rd136;
	ld.global.s8 	%r620, [%rd137];
	st.shared.u32 	[%r600+20], %r620;
	add.s32 	%r621, %r594, 6;
	rem.s32 	%r622, %r621, %r144;
	add.s32 	%r623, %r48, %r622;
	cvt.s64.s32 	%rd138, %r623;
	add.s64 	%rd139, %rd1, %rd138;
	ld.global.s8 	%r624, [%rd139];
	st.shared.u32 	[%r600+24], %r624;
	add.s32 	%r625, %r594, 7;
	rem.s32 	%r626, %r625, %r144;
	add.s32 	%r627, %r48, %r626;
	cvt.s64.s32 	%rd140, %r627;
	add.s64 	%rd141, %rd1, %rd140;
	ld.global.s8 	%r628, [%rd141];
	st.shared.u32 	[%r600+28], %r628;
	add.s32 	%r835, %r835, 8;
	setp.ne.s32 	%p61, %r835, %r43;
	mov.u32 	%r837, %r43;
	@%p61 bra 	$L__BB0_20;
$L__BB0_21:
	setp.eq.s32 	%p62, %r40, 0;
	@%p62 bra 	$L__BB0_29;
	setp.lt.u32 	%p63, %r41, 3;
	@%p63 bra 	$L__BB0_24;
	add.s32 	%r629, %r837, %r47;
	add.s32 	%r630, %r39, %r837;
	rem.s32 	%r631, %r630, %r144;
	add.s32 	%r632, %r48, %r631;
	cvt.s64.s32 	%rd142, %r632;
	add.s64 	%rd143, %rd1, %rd142;
	ld.global.s8 	%r633, [%rd143];
	shl.b32 	%r634, %r629, 2;
	add.s32 	%r636, %r160, %r634;
	st.shared.u32 	[%r636], %r633;
	add.s32 	%r637, %r630, 1;
	rem.s32 	%r638, %r637, %r144;
	add.s32 	%r639, %r48, %r638;
	cvt.s64.s32 	%rd144, %r639;
	add.s64 	%rd145, %rd1, %rd144;
	ld.global.s8 	%r640, [%rd145];
	st.shared.u32 	[%r636+4], %r640;
	add.s32 	%r641, %r630, 2;
	rem.s32 	%r642, %r641, %r144;
	add.s32 	%r643, %r48, %r642;
	cvt.s64.s32 	%rd146, %r643;
	add.s64 	%rd147, %rd1, %rd146;
	ld.global.s8 	%r644, [%rd147];
	st.shared.u32 	[%r636+8], %r644;
	add.s32 	%r645, %r630, 3;
	rem.s32 	%r646, %r645, %r144;
	add.s32 	%r647, %r48, %r646;
	cvt.s64.s32 	%rd148, %r647;
	add.s64 	%rd149, %rd1, %rd148;
	ld.global.s8 	%r648, [%rd149];
	st.shared.u32 	[%r636+12], %r648;
	add.s32 	%r837, %r837, 4;
$L__BB0_24:
	setp.eq.s32 	%p64, %r44, 0;
	@%p64 bra 	$L__BB0_29;
	setp.eq.s32 	%p65, %r42, 3;
	@%p65 bra 	$L__BB0_27;
	add.s32 	%r649, %r837, %r47;
	add.s32 	%r650, %r39, %r837;
	rem.s32 	%r651, %r650, %r144;
	add.s32 	%r652, %r48, %r651;
	cvt.s64.s32 	%rd150, %r652;
	add.s64 	%rd151, %rd1, %rd150;
	ld.global.s8 	%r653, [%rd151];
	shl.b32 	%r654, %r649, 2;
	add.s32 	%r656, %r160, %r654;
	st.shared.u32 	[%r656], %r653;
	add.s32 	%r657, %r650, 1;
	rem.s32 	%r658, %r657, %r144;
	add.s32 	%r659, %r48, %r658;
	cvt.s64.s32 	%rd152, %r659;
	add.s64 	%rd153, %rd1, %rd152;
	ld.global.s8 	%r660, [%rd153];
	st.shared.u32 	[%r656+4], %r660;
	add.s32 	%r837, %r837, 2;
$L__BB0_27:
	setp.eq.s32 	%p66, %r45, 0;
	@%p66 bra 	$L__BB0_29;
	add.s32 	%r661, %r837, %r47;
	add.s32 	%r662, %r39, %r837;
	rem.s32 	%r663, %r662, %r144;
	add.s32 	%r664, %r48, %r663;
	cvt.s64.s32 	%rd154, %r664;
	add.s64 	%rd155, %rd1, %rd154;
	ld.global.s8 	%r665, [%rd155];
	shl.b32 	%r666, %r661, 2;
	add.s32 	%r668, %r160, %r666;
	st.shared.u32 	[%r668], %r665;
$L__BB0_29:
	add.s32 	%r834, %r834, 1;
	setp.eq.s32 	%p67, %r834, %r9;
	@%p67 bra 	$L__BB0_90;
	bra.uni 	$L__BB0_18;
$L__BB0_30:
	setp.eq.s32 	%p7, %r5, 2;
	setp.eq.s32 	%p8, %r7, 2;
	and.pred  	%p1, %p7, %p8;
	not.pred 	%p9, %p1;
	setp.ne.s32 	%p10, %r8, 0;
	or.pred  	%p11, %p10, %p9;
	@%p11 bra 	$L__BB0_45;
	setp.lt.s32 	%p50, %r145, -1;
	@%p50 bra 	$L__BB0_90;
	add.s32 	%r494, %r3, %r144;
	not.b32 	%r495, %r6;
	not.b32 	%r496, %r4;
	mul.lo.s32 	%r57, %r9, %r9;
	add.s32 	%r497, %r144, %r1;
	add.s32 	%r58, %r497, %r496;
	add.s32 	%r498, %r144, %r2;
	add.s32 	%r499, %r498, %r495;
	rem.s32 	%r59, %r499, %r144;
	add.s32 	%r60, %r494, -1;
	add.s32 	%r61, %r145, 1;
	and.b32  	%r62, %r9, 7;
	add.s32 	%r63, %r62, -1;
	and.b32  	%r64, %r145, 3;
	and.b32  	%r65, %r9, -8;
	and.b32  	%r66, %r9, 3;
	and.b32  	%r67, %r145, 1;
	mov.b32 	%r839, 0;
$L__BB0_33:
	setp.lt.u32 	%p51, %r61, 7;
	mul.lo.s32 	%r69, %r57, %r839;
	add.s32 	%r501, %r58, %r839;
	rem.s32 	%r502, %r501, %r144;
	mad.lo.s32 	%r503, %r502, %r144, %r59;
	mul.lo.s32 	%r70, %r503, %r144;
	mov.b32 	%r842, 0;
	@%p51 bra 	$L__BB0_36;
	mov.b32 	%r840, 0;
$L__BB0_35:
	.pragma "nounroll";
	add.s32 	%r505, %r840, %r69;
	add.s32 	%r506, %r60, %r840;
	rem.s32 	%r507, %r506, %r144;
	add.s32 	%r508, %r70, %r507;
	cvt.s64.s32 	%rd96, %r508;
	add.s64 	%rd97, %rd1, %rd96;
	ld.global.s8 	%r509, [%rd97];
	shl.b32 	%r510, %r505, 2;
	add.s32 	%r512, %r160, %r510;
	st.shared.u32 	[%r512], %r509;
	add.s32 	%r513, %r506, 1;
	rem.s32 	%r514, %r513, %r144;
	add.s32 	%r515, %r70, %r514;
	cvt.s64.s32 	%rd98, %r515;
	add.s64 	%rd99, %rd1, %rd98;
	ld.global.s8 	%r516, [%rd99];
	st.shared.u32 	[%r512+4], %r516;
	add.s32 	%r517, %r506, 2;
	rem.s32 	%r518, %r517, %r144;
	add.s32 	%r519, %r70, %r518;
	cvt.s64.s32 	%rd100, %r519;
	add.s64 	%rd101, %rd1, %rd100;
	ld.global.s8 	%r520, [%rd101];
	st.shared.u32 	[%r512+8], %r520;
	add.s32 	%r521, %r506, 3;
	rem.s32 	%r522, %r521, %r144;
	add.s32 	%r523, %r70, %r522;
	cvt.s64.s32 	%rd102, %r523;
	add.s64 	%rd103, %rd1, %rd102;
	ld.global.s8 	%r524, [%rd103];
	st.shared.u32 	[%r512+12], %r524;
	add.s32 	%r525, %r506, 4;
	rem.s32 	%r526, %r525, %r144;
	add.s32 	%r527, %r70, %r526;
	cvt.s64.s32 	%rd104, %r527;
	add.s64 	%rd105, %rd1, %rd104;
	ld.global.s8 	%r528, [%rd105];
	st.shared.u32 	[%r512+16], %r528;
	add.s32 	%r529, %r506, 5;
	rem.s32 	%r530, %r529, %r144;
	add.s32 	%r531, %r70, %r530;
	cvt.s64.s32 	%rd106, %r531;
	add.s64 	%rd107, %rd1, %rd106;
	ld.global.s8 	%r532, [%rd107];
	st.shared.u32 	[%r512+20], %r532;
	add.s32 	%r533, %r506, 6;
	rem.s32 	%r534, %r533, %r144;
	add.s32 	%r535, %r70, %r534;
	cvt.s64.s32 	%rd108, %r535;
	add.s64 	%rd109, %rd1, %rd108;
	ld.global.s8 	%r536, [%rd109];
	st.shared.u32 	[%r512+24], %r536;
	add.s32 	%r537, %r506, 7;
	rem.s32 	%r538, %r537, %r144;
	add.s32 	%r539, %r70, %r538;
	cvt.s64.s32 	%rd110, %r539;
	add.s64 	%rd111, %rd1, %rd110;
	ld.global.s8 	%r540, [%rd111];
	st.shared.u32 	[%r512+28], %r540;
	add.s32 	%r840, %r840, 8;
	setp.ne.s32 	%p52, %r840, %r65;
	mov.u32 	%r842, %r65;
	@%p52 bra 	$L__BB0_35;
$L__BB0_36:
	setp.eq.s32 	%p53, %r62, 0;
	@%p53 bra 	$L__BB0_44;
	setp.lt.u32 	%p54, %r63, 3;
	@%p54 bra 	$L__BB0_39;
	add.s32 	%r541, %r842, %r69;
	add.s32 	%r542, %r60, %r842;
	rem.s32 	%r543, %r542, %r144;
	add.s32 	%r544, %r70, %r543;
	cvt.s64.s32 	%rd112, %r544;
	add.s64 	%rd113, %rd1, %rd112;
	ld.global.s8 	%r545, [%rd113];
	shl.b32 	%r546, %r541, 2;
	add.s32 	%r548, %r160, %r546;
	st.shared.u32 	[%r548], %r545;
	add.s32 	%r549, %r542, 1;
	rem.s32 	%r550, %r549, %r144;
	add.s32 	%r551, %r70, %r550;
	cvt.s64.s32 	%rd114, %r551;
	add.s64 	%rd115, %rd1, %rd114;
	ld.global.s8 	%r552, [%rd115];
	st.shared.u32 	[%r548+4], %r552;
	add.s32 	%r553, %r542, 2;
	rem.s32 	%r554, %r553, %r144;
	add.s32 	%r555, %r70, %r554;
	cvt.s64.s32 	%rd116, %r555;
	add.s64 	%rd117, %rd1, %rd116;
	ld.global.s8 	%r556, [%rd117];
	st.shared.u32 	[%r548+8], %r556;
	add.s32 	%r557, %r542, 3;
	rem.s32 	%r558, %r557, %r144;
	add.s32 	%r559, %r70, %r558;
	cvt.s64.s32 	%rd118, %r559;
	add.s64 	%rd119, %rd1, %rd118;
	ld.global.s8 	%r560, [%rd119];
	st.shared.u32 	[%r548+12], %r560;
	add.s32 	%r842, %r842, 4;
$L__BB0_39:
	setp.eq.s32 	%p55, %r66, 0;
	@%p55 bra 	$L__BB0_44;
	setp.eq.s32 	%p56, %r64, 3;
	@%p56 bra 	$L__BB0_42;
	add.s32 	%r561, %r842, %r69;
	add.s32 	%r562, %r60, %r842;
	rem.s32 	%r563, %r562, %r144;
	add.s32 	%r564, %r70, %r563;
	cvt.s64.s32 	%rd120, %r564;
	add.s64 	%rd121, %rd1, %rd120;
	ld.global.s8 	%r565, [%rd121];
	shl.b32 	%r566, %r561, 2;
	add.s32 	%r568, %r160, %r566;
	st.shared.u32 	[%r568], %r565;
	add.s32 	%r569, %r562, 1;
	rem.s32 	%r570, %r569, %r144;
	add.s32 	%r571, %r70, %r570;
	cvt.s64.s32 	%rd122, %r571;
	add.s64 	%rd123, %rd1, %rd122;
	ld.global.s8 	%r572, [%rd123];
	st.shared.u32 	[%r568+4], %r572;
	add.s32 	%r842, %r842, 2;
$L__BB0_42:
	setp.eq.s32 	%p57, %r67, 0;
	@%p57 bra 	$L__BB0_44;
	add.s32 	%r573, %r842, %r69;
	add.s32 	%r574, %r60, %r842;
	rem.s32 	%r575, %r574, %r144;
	add.s32 	%r576, %r70, %r575;
	cvt.s64.s32 	%rd124, %r576;
	add.s64 	%rd125, %rd1, %rd124;
	ld.global.s8 	%r577, [%rd125];
	shl.b32 	%r578, %r573, 2;
	add.s32 	%r580, %r160, %r578;
	st.shared.u32 	[%r580], %r577;
$L__BB0_44:
	add.s32 	%r839, %r839, 1;
	setp.eq.s32 	%p58, %r839, %r9;
	@%p58 bra 	$L__BB0_90;
	bra.uni 	$L__BB0_33;
$L__BB0_45:
	setp.ne.s32 	%p12, %r8, 1;
	or.pred  	%p14, %p9, %p12;
	@%p14 bra 	$L__BB0_60;
	add.s32 	%r79, %r145, 1;
	setp.lt.s32 	%p41, %r145, -1;
	@%p41 bra 	$L__BB0_90;
	not.b32 	%r404, %r6;
	not.b32 	%r405, %r4;
	add.s32 	%r406, %r144, %r1;
	add.s32 	%r80, %r406, %r405;
	add.s32 	%r407, %r144, %r2;
	add.s32 	%r408, %r407, %r79;
	add.s32 	%r409, %r408, %r404;
	rem.s32 	%r81, %r409, %r144;
	add.s32 	%r410, %r144, %r3;
	add.s32 	%r82, %r410, -2;
	and.b32  	%r83, %r9, 7;
	add.s32 	%r84, %r83, -1;
	and.b32  	%r85, %r145, 3;
	and.b32  	%r86, %r9, -8;
	and.b32  	%r87, %r9, 3;
	and.b32  	%r88, %r145, 1;
	mov.b32 	%r844, 0;
$L__BB0_48:
	setp.lt.u32 	%p42, %r79, 7;
	mad.lo.s32 	%r412, %r844, %r9, %r79;
	mul.lo.s32 	%r90, %r412, %r9;
	add.s32 	%r413, %r80, %r844;
	rem.s32 	%r414, %r413, %r144;
	mad.lo.s32 	%r415, %r414, %r144, %r81;
	mul.lo.s32 	%r91, %r415, %r144;
	mov.b32 	%r847, 0;
	@%p42 bra 	$L__BB0_51;
	mov.b32 	%r845, 0;
$L__BB0_50:
	.pragma "nounroll";
	add.s32 	%r417, %r845, %r90;
	add.s32 	%r418, %r82, %r845;
	rem.s32 	%r419, %r418, %r144;
	add.s32 	%r420, %r91, %r419;
	cvt.s64.s32 	%rd66, %r420;
	add.s64 	%rd67, %rd1, %rd66;
	ld.global.s8 	%r421, [%rd67];
	shl.b32 	%r422, %r417, 2;
	add.s32 	%r424, %r160, %r422;
	st.shared.u32 	[%r424], %r421;
	add.s32 	%r425, %r418, 1;
	rem.s32 	%r426, %r425, %r144;
	add.s32 	%r427, %r91, %r426;
	cvt.s64.s32 	%rd68, %r427;
	add.s64 	%rd69, %rd1, %rd68;
	ld.global.s8 	%r428, [%rd69];
	st.shared.u32 	[%r424+4], %r428;
	add.s32 	%r429, %r418, 2;
	rem.s32 	%r430, %r429, %r144;
	add.s32 	%r431, %r91, %r430;
	cvt.s64.s32 	%rd70, %r431;
	add.s64 	%rd71, %rd1, %rd70;
	ld.global.s8 	%r432, [%rd71];
	st.shared.u32 	[%r424+8], %r432;
	add.s32 	%r433, %r418, 3;
	rem.s32 	%r434, %r433, %r144;
	add.s32 	%r435, %r91, %r434;
	cvt.s64.s32 	%rd72, %r435;
	add.s64 	%rd73, %rd1, %rd72;
	ld.global.s8 	%r436, [%rd73];
	st.shared.u32 	[%r424+12], %r436;
	add.s32 	%r437, %r418, 4;
	rem.s32 	%r438, %r437, %r144;
	add.s32 	%r439, %r91, %r438;
	cvt.s64.s32 	%rd74, %r439;
	add.s64 	%rd75, %rd1, %rd74;
	ld.global.s8 	%r440, [%rd75];
	st.shared.u32 	[%r424+16], %r440;
	add.s32 	%r441, %r418, 5;
	rem.s32 	%r442, %r441, %r144;
	add.s32 	%r443, %r91, %r442;
	cvt.s64.s32 	%rd76, %r443;
	add.s64 	%rd77, %rd1, %rd76;
	ld.global.s8 	%r444, [%rd77];
	st.shared.u32 	[%r424+20], %r444;
	add.s32 	%r445, %r418, 6;
	rem.s32 	%r446, %r445, %r144;
	add.s32 	%r447, %r91, %r446;
	cvt.s64.s32 	%rd78, %r447;
	add.s64 	%rd79, %rd1, %rd78;
	ld.global.s8 	%r448, [%rd79];
	st.shared.u32 	[%r424+24], %r448;
	add.s32 	%r449, %r418, 7;
	rem.s32 	%r450, %r449, %r144;
	add.s32 	%r451, %r91, %r450;
	cvt.s64.s32 	%rd80, %r451;
	add.s64 	%rd81, %rd1, %rd80;
	ld.global.s8 	%r452, [%rd81];
	st.shared.u32 	[%r424+28], %r452;
	add.s32 	%r845, %r845, 8;
	setp.ne.s32 	%p43, %r845, %r86;
	mov.u32 	%r847, %r86;
	@%p43 bra 	$L__BB0_50;
$L__BB0_51:
	setp.eq.s32 	%p44, %r83, 0;
	@%p44 bra 	$L__BB0_59;
	setp.lt.u32 	%p45, %r84, 3;
	@%p45 bra 	$L__BB0_54;
	add.s32 	%r453, %r847, %r90;
	add.s32 	%r454, %r82, %r847;
	rem.s32 	%r455, %r454, %r144;
	add.s32 	%r456, %r91, %r455;
	cvt.s64.s32 	%rd82, %r456;
	add.s64 	%rd83, %rd1, %rd82;
	ld.global.s8 	%r457, [%rd83];
	shl.b32 	%r458, %r453, 2;
	add.s32 	%r460, %r160, %r458;
	st.shared.u32 	[%r460], %r457;
	add.s32 	%r461, %r454, 1;
	rem.s32 	%r462, %r461, %r144;
	add.s32 	%r463, %r91, %r462;
	cvt.s64.s32 	%rd84, %r463;
	add.s64 	%rd85, %rd1, %rd84;
	ld.global.s8 	%r464, [%rd85];
	st.shared.u32 	[%r460+4], %r464;
	add.s32 	%r465, %r454, 2;
	rem.s32 	%r466, %r465, %r144;
	add.s32 	%r467, %r91, %r466;
	cvt.s64.s32 	%rd86, %r467;
	add.s64 	%rd87, %rd1, %rd86;
	ld.global.s8 	%r468, [%rd87];
	st.shared.u32 	[%r460+8], %r468;
	add.s32 	%r469, %r454, 3;
	rem.s32 	%r470, %r469, %r144;
	add.s32 	%r471, %r91, %r470;
	cvt.s64.s32 	%rd88, %r471;
	add.s64 	%rd89, %rd1, %rd88;
	ld.global.s8 	%r472, [%rd89];
	st.shared.u32 	[%r460+12], %r472;
	add.s32 	%r847, %r847, 4;
$L__BB0_54:
	setp.eq.s32 	%p46, %r87, 0;
	@%p46 bra 	$L__BB0_59;
	setp.eq.s32 	%p47, %r85, 3;
	@%p47 bra 	$L__BB0_57;
	add.s32 	%r473, %r847, %r90;
	add.s32 	%r474, %r82, %r847;
	rem.s32 	%r475, %r474, %r144;
	add.s32 	%r476, %r91, %r475;
	cvt.s64.s32 	%rd90, %r476;
	add.s64 	%rd91, %rd1, %rd90;
	ld.global.s8 	%r477, [%rd91];
	shl.b32 	%r478, %r473, 2;
	add.s32 	%r480, %r160, %r478;
	st.shared.u32 	[%r480], %r477;
	add.s32 	%r481, %r474, 1;
	rem.s32 	%r482, %r481, %r144;
	add.s32 	%r483, %r91, %r482;
	cvt.s64.s32 	%rd92, %r483;
	add.s64 	%rd93, %rd1, %rd92;
	ld.global.s8 	%r484, [%rd93];
	st.shared.u32 	[%r480+4], %r484;
	add.s32 	%r847, %r847, 2;
$L__BB0_57:
	setp.eq.s32 	%p48, %r88, 0;
	@%p48 bra 	$L__BB0_59;
	add.s32 	%r485, %r847, %r90;
	add.s32 	%r486, %r82, %r847;
	rem.s32 	%r487, %r486, %r144;
	add.s32 	%r488, %r91, %r487;
	cvt.s64.s32 	%rd94, %r488;
	add.s64 	%rd95, %rd1, %rd94;
	ld.global.s8 	%r489, [%rd95];
	shl.b32 	%r490, %r485, 2;
	add.s32 	%r492, %r160, %r490;
	st.shared.u32 	[%r492], %r489;
$L__BB0_59:
	add.s32 	%r844, %r844, 1;
	setp.eq.s32 	%p49, %r844, %r9;
	@%p49 bra 	$L__BB0_90;
	bra.uni 	$L__BB0_48;
$L__BB0_60:
	setp.ne.s32 	%p15, %r8, 0;
	setp.eq.s32 	%p16, %r5, 3;
	setp.eq.s32 	%p17, %r7, 3;
	and.pred  	%p2, %p16, %p17;
	not.pred 	%p18, %p2;
	or.pred  	%p19, %p15, %p18;
	@%p19 bra 	$L__BB0_75;
	setp.lt.s32 	%p32, %r145, -1;
	@%p32 bra 	$L__BB0_90;
	add.s32 	%r284, %r3, %r144;
	not.b32 	%r285, %r6;
	not.b32 	%r286, %r4;
	add.s32 	%r287, %r144, %r1;
	add.s32 	%r100, %r287, %r286;
	add.s32 	%r288, %r144, %r2;
	add.s32 	%r101, %r288, %r285;
	add.s32 	%r289, %r284, -1;
	rem.s32 	%r102, %r289, %r144;
	add.s32 	%r103, %r145, 1;
	and.b32  	%r104, %r9, 7;
	add.s32 	%r105, %r104, -1;
	and.b32  	%r106, %r145, 3;
	and.b32  	%r107, %r9, -8;
	and.b32  	%r108, %r9, 3;
	and.b32  	%r109, %r145, 1;
	mov.b32 	%r849, 0;
$L__BB0_63:
	setp.lt.u32 	%p33, %r103, 7;
	mul.lo.s32 	%r111, %r849, %r9;
	add.s32 	%r291, %r100, %r849;
	rem.s32 	%r292, %r291, %r144;
	mul.lo.s32 	%r112, %r292, %r144;
	mov.b32 	%r852, 0;
	@%p33 bra 	$L__BB0_66;
	mov.b32 	%r850, 0;
$L__BB0_65:
	.pragma "nounroll";
	add.s32 	%r294, %r850, %r111;
	mul.lo.s32 	%r295, %r294, %r9;
	add.s32 	%r296, %r101, %r850;
	rem.s32 	%r297, %r296, %r144;
	add.s32 	%r298, %r112, %r297;
	mad.lo.s32 	%r299, %r298, %r144, %r102;
	cvt.s64.s32 	%rd36, %r299;
	add.s64 	%rd37, %rd1, %rd36;
	ld.global.s8 	%r300, [%rd37];
	shl.b32 	%r301, %r295, 2;
	add.s32 	%r303, %r160, %r301;
	st.shared.u32 	[%r303], %r300;
	add.s32 	%r304, %r296, 1;
	rem.s32 	%r305, %r304, %r144;
	add.s32 	%r306, %r112, %r305;
	mad.lo.s32 	%r307, %r306, %r144, %r102;
	cvt.s64.s32 	%rd38, %r307;
	add.s64 	%rd39, %rd1, %rd38;
	ld.global.s8 	%r308, [%rd39];
	shl.b32 	%r309, %r9, 2;
	add.s32 	%r310, %r303, %r309;
	st.shared.u32 	[%r310], %r308;
	add.s32 	%r311, %r296, 2;
	rem.s32 	%r312, %r311, %r144;
	add.s32 	%r313, %r112, %r312;
	mad.lo.s32 	%r314, %r313, %r144, %r102;
	cvt.s64.s32 	%rd40, %r314;
	add.s64 	%rd41, %rd1, %rd40;
	ld.global.s8 	%r315, [%rd41];
	add.s32 	%r316, %r310, %r309;
	st.shared.u32 	[%r316], %r315;
	add.s32 	%r317, %r296, 3;
	rem.s32 	%r318, %r317, %r144;
	add.s32 	%r319, %r112, %r318;
	mad.lo.s32 	%r320, %r319, %r144, %r102;
	cvt.s64.s32 	%rd42, %r320;
	add.s64 	%rd43, %rd1, %rd42;
	ld.global.s8 	%r321, [%rd43];
	add.s32 	%r322, %r316, %r309;
	st.shared.u32 	[%r322], %r321;
	add.s32 	%r323, %r296, 4;
	rem.s32 	%r324, %r323, %r144;
	add.s32 	%r325, %r112, %r324;
	mad.lo.s32 	%r326, %r325, %r144, %r102;
	cvt.s64.s32 	%rd44, %r326;
	add.s64 	%rd45, %rd1, %rd44;
	ld.global.s8 	%r327, [%rd45];
	add.s32 	%r328, %r322, %r309;
	st.shared.u32 	[%r328], %r327;
	add.s32 	%r329, %r296, 5;
	rem.s32 	%r330, %r329, %r144;
	add.s32 	%r331, %r112, %r330;
	mad.lo.s32 	%r332, %r331, %r144, %r102;
	cvt.s64.s32 	%rd46, %r332;
	add.s64 	%rd47, %rd1, %rd46;
	ld.global.s8 	%r333, [%rd47];
	add.s32 	%r334, %r328, %r309;
	st.shared.u32 	[%r334], %r333;
	add.s32 	%r335, %r296, 6;
	rem.s32 	%r336, %r335, %r144;
	add.s32 	%r337, %r112, %r336;
	mad.lo.s32 	%r338, %r337, %r144, %r102;
	cvt.s64.s32 	%rd48, %r338;
	add.s64 	%rd49, %rd1, %rd48;
	ld.global.s8 	%r339, [%rd49];
	add.s32 	%r340, %r334, %r309;
	st.shared.u32 	[%r340], %r339;
	add.s32 	%r341, %r296, 7;
	rem.s32 	%r342, %r341, %r144;
	add.s32 	%r343, %r112, %r342;
	mad.lo.s32 	%r344, %r343, %r144, %r102;
	cvt.s64.s32 	%rd50, %r344;
	add.s64 	%rd51, %rd1, %rd50;
	ld.global.s8 	%r345, [%rd51];
	add.s32 	%r346, %r340, %r309;
	st.shared.u32 	[%r346], %r345;
	add.s32 	%r850, %r850, 8;
	setp.ne.s32 	%p34, %r850, %r107;
	mov.u32 	%r852, %r107;
	@%p34 bra 	$L__BB0_65;
$L__BB0_66:
	setp.eq.s32 	%p35, %r104, 0;
	@%p35 bra 	$L__BB0_74;
	setp.lt.u32 	%p36, %r105, 3;
	@%p36 bra 	$L__BB0_69;
	add.s32 	%r347, %r852, %r111;
	mul.lo.s32 	%r348, %r347, %r9;
	add.s32 	%r349, %r101, %r852;
	rem.s32 	%r350, %r349, %r144;
	add.s32 	%r351, %r112, %r350;
	mad.lo.s32 	%r352, %r351, %r144, %r102;
	cvt.s64.s32 	%rd52, %r352;
	add.s64 	%rd53, %rd1, %rd52;
	ld.global.s8 	%r353, [%rd53];
	shl.b32 	%r354, %r348, 2;
	add.s32 	%r356, %r160, %r354;
	st.shared.u32 	[%r356], %r353;
	add.s32 	%r357, %r349, 1;
	rem.s32 	%r358, %r357, %r144;
	add.s32 	%r359, %r112, %r358;
	mad.lo.s32 	%r360, %r359, %r144, %r102;
	cvt.s64.s32 	%rd54, %r360;
	add.s64 	%rd55, %rd1, %rd54;
	ld.global.s8 	%r361, [%rd55];
	shl.b32 	%r362, %r9, 2;
	add.s32 	%r363, %r356, %r362;
	st.shared.u32 	[%r363], %r361;
	add.s32 	%r364, %r349, 2;
	rem.s32 	%r365, %r364, %r144;
	add.s32 	%r366, %r112, %r365;
	mad.lo.s32 	%r367, %r366, %r144, %r102;
	cvt.s64.s32 	%rd56, %r367;
	add.s64 	%rd57, %rd1, %rd56;
	ld.global.s8 	%r368, [%rd57];
	add.s32 	%r369, %r363, %r362;
	st.shared.u32 	[%r369], %r368;
	add.s32 	%r370, %r349, 3;
	rem.s32 	%r371, %r370, %r144;
	add.s32 	%r372, %r112, %r371;
	mad.lo.s32 	%r373, %r372, %r144, %r102;
	cvt.s64.s32 	%rd58, %r373;
	add.s64 	%rd59, %rd1, %rd58;
	ld.global.s8 	%r374, [%rd59];
	add.s32 	%r375, %r369, %r362;
	st.shared.u32 	[%r375], %r374;
	add.s32 	%r852, %r852, 4;
$L__BB0_69:
	setp.eq.s32 	%p37, %r108, 0;
	@%p37 bra 	$L__BB0_74;
	setp.eq.s32 	%p38, %r106, 3;
	@%p38 bra 	$L__BB0_72;
	add.s32 	%r376, %r852, %r111;
	mul.lo.s32 	%r377, %r376, %r9;
	add.s32 	%r378, %r101, %r852;
	rem.s32 	%r379, %r378, %r144;
	add.s32 	%r380, %r112, %r379;
	mad.lo.s32 	%r381, %r380, %r144, %r102;
	cvt.s64.s32 	%rd60, %r381;
	add.s64 	%rd61, %rd1, %rd60;
	ld.global.s8 	%r382, [%rd61];
	shl.b32 	%r383, %r377, 2;
	add.s32 	%r385, %r160, %r383;
	st.shared.u32 	[%r385], %r382;
	add.s32 	%r386, %r378, 1;
	rem.s32 	%r387, %r386, %r144;
	add.s32 	%r388, %r112, %r387;
	mad.lo.s32 	%r389, %r388, %r144, %r102;
	cvt.s64.s32 	%rd62, %r389;
	add.s64 	%rd63, %rd1, %rd62;
	ld.global.s8 	%r390, [%rd63];
	shl.b32 	%r391, %r9, 2;
	add.s32 	%r392, %r385, %r391;
	st.shared.u32 	[%r392], %r390;
	add.s32 	%r852, %r852, 2;
$L__BB0_72:
	setp.eq.s32 	%p39, %r109, 0;
	@%p39 bra 	$L__BB0_74;
	add.s32 	%r393, %r852, %r111;
	mul.lo.s32 	%r394, %r393, %r9;
	add.s32 	%r395, %r101, %r852;
	rem.s32 	%r396, %r395, %r144;
	add.s32 	%r397, %r112, %r396;
	mad.lo.s32 	%r398, %r397, %r144, %r102;
	cvt.s64.s32 	%rd64, %r398;
	add.s64 	%rd65, %rd1, %rd64;
	ld.global.s8 	%r399, [%rd65];
	shl.b32 	%r400, %r394, 2;
	add.s32 	%r402, %r160, %r400;
	st.shared.u32 	[%r402], %r399;
$L__BB0_74:
	add.s32 	%r849, %r849, 1;
	setp.eq.s32 	%p40, %r849, %r9;
	@%p40 bra 	$L__BB0_90;
	bra.uni 	$L__BB0_63;
$L__BB0_75:
	setp.ne.s32 	%p20, %r8, 1;
	or.pred  	%p22, %p18, %p20;
	@%p22 bra 	$L__BB0_90;
	setp.lt.s32 	%p23, %r145, -1;
	@%p23 bra 	$L__BB0_90;
	add.s32 	%r121, %r145, 1;
	not.b32 	%r163, %r6;
	not.b32 	%r164, %r4;
	add.s32 	%r165, %r144, %r1;
	add.s32 	%r122, %r165, %r164;
	add.s32 	%r166, %r144, %r2;
	add.s32 	%r123, %r166, %r163;
	add.s32 	%r167, %r144, %r3;
	add.s32 	%r168, %r167, %r121;
	add.s32 	%r169, %r168, -2;
	rem.s32 	%r124, %r169, %r144;
	and.b32  	%r125, %r9, 7;
	add.s32 	%r126, %r125, -1;
	and.b32  	%r127, %r145, 3;
	and.b32  	%r128, %r9, -8;
	and.b32  	%r129, %r9, 3;
	and.b32  	%r130, %r145, 1;
	mov.b32 	%r854, 0;
$L__BB0_78:
	setp.lt.u32 	%p24, %r121, 7;
	mul.lo.s32 	%r132, %r854, %r9;
	add.s32 	%r171, %r122, %r854;
	rem.s32 	%r172, %r171, %r144;
	mul.lo.s32 	%r133, %r172, %r144;
	mov.b32 	%r857, 0;
	@%p24 bra 	$L__BB0_81;
	mov.b32 	%r855, 0;
$L__BB0_80:
	.pragma "nounroll";
	add.s32 	%r174, %r855, %r132;
	mad.lo.s32 	%r175, %r174, %r9, %r145;
	add.s32 	%r176, %r123, %r855;
	rem.s32 	%r177, %r176, %r144;
	add.s32 	%r178, %r133, %r177;
	mad.lo.s32 	%r179, %r178, %r144, %r124;
	cvt.s64.s32 	%rd6, %r179;
	add.s64 	%rd7, %rd1, %rd6;
	ld.global.s8 	%r180, [%rd7];
	shl.b32 	%r181, %r175, 2;
	add.s32 	%r183, %r160, %r181;
	st.shared.u32 	[%r183+4], %r180;
	add.s32 	%r184, %r176, 1;
	rem.s32 	%r185, %r184, %r144;
	add.s32 	%r186, %r133, %r185;
	mad.lo.s32 	%r187, %r186, %r144, %r124;
	cvt.s64.s32 	%rd8, %r187;
	add.s64 	%rd9, %rd1, %rd8;
	ld.global.s8 	%r188, [%rd9];
	shl.b32 	%r189, %r9, 2;
	add.s32 	%r190, %r183, %r189;
	st.shared.u32 	[%r190+4], %r188;
	add.s32 	%r191, %r176, 2;
	rem.s32 	%r192, %r191, %r144;
	add.s32 	%r193, %r133, %r192;
	mad.lo.s32 	%r194, %r193, %r144, %r124;
	cvt.s64.s32 	%rd10, %r194;
	add.s64 	%rd11, %rd1, %rd10;
	ld.global.s8 	%r195, [%rd11];
	add.s32 	%r196, %r190, %r189;
	st.shared.u32 	[%r196+4], %r195;
	add.s32 	%r197, %r176, 3;
	rem.s32 	%r198, %r197, %r144;
	add.s32 	%r199, %r133, %r198;
	mad.lo.s32 	%r200, %r199, %r144, %r124;
	cvt.s64.s32 	%rd12, %r200;
	add.s64 	%rd13, %rd1, %rd12;
	ld.global.s8 	%r201, [%rd13];
	add.s32 	%r202, %r196, %r189;
	st.shared.u32 	[%r202+4], %r201;
	add.s32 	%r203, %r176, 4;
	rem.s32 	%r204, %r203, %r144;
	add.s32 	%r205, %r133, %r204;
	mad.lo.s32 	%r206, %r205, %r144, %r124;
	cvt.s64.s32 	%rd14, %r206;
	add.s64 	%rd15, %rd1, %rd14;
	ld.global.s8 	%r207, [%rd15];
	add.s32 	%r208, %r202, %r189;
	st.shared.u32 	[%r208+4], %r207;
	add.s32 	%r209, %r176, 5;
	rem.s32 	%r210, %r209, %r144;
	add.s32 	%r211, %r133, %r210;
	mad.lo.s32 	%r212, %r211, %r144, %r124;
	cvt.s64.s32 	%rd16, %r212;
	add.s64 	%rd17, %rd1, %rd16;
	ld.global.s8 	%r213, [%rd17];
	add.s32 	%r214, %r208, %r189;
	st.shared.u32 	[%r214+4], %r213;
	add.s32 	%r215, %r176, 6;
	rem.s32 	%r216, %r215, %r144;
	add.s32 	%r217, %r133, %r216;
	mad.lo.s32 	%r218, %r217, %r144, %r124;
	cvt.s64.s32 	%rd18, %r218;
	add.s64 	%rd19, %rd1, %rd18;
	ld.global.s8 	%r219, [%rd19];
	add.s32 	%r220, %r214, %r189;
	st.shared.u32 	[%r220+4], %r219;
	add.s32 	%r221, %r176, 7;
	rem.s32 	%r222, %r221, %r144;
	add.s32 	%r223, %r133, %r222;
	mad.lo.s32 	%r224, %r223, %r144, %r124;
	cvt.s64.s32 	%rd20, %r224;
	add.s64 	%rd21, %rd1, %rd20;
	ld.global.s8 	%r225, [%rd21];
	add.s32 	%r226, %r220, %r189;
	st.shared.u32 	[%r226+4], %r225;
	add.s32 	%r855, %r855, 8;
	setp.ne.s32 	%p25, %r855, %r128;
	mov.u32 	%r857, %r128;
	@%p25 bra 	$L__BB0_80;
$L__BB0_81:
	setp.eq.s32 	%p26, %r125, 0;
	@%p26 bra 	$L__BB0_89;
	setp.lt.u32 	%p27, %r126, 3;
	@%p27 bra 	$L__BB0_84;
	add.s32 	%r227, %r857, %r132;
	mad.lo.s32 	%r228, %r227, %r9, %r145;
	add.s32 	%r229, %r123, %r857;
	rem.s32 	%r230, %r229, %r144;
	add.s32 	%r231, %r133, %r230;
	mad.lo.s32 	%r232, %r231, %r144, %r124;
	cvt.s64.s32 	%rd22, %r232;
	add.s64 	%rd23, %rd1, %rd22;
	ld.global.s8 	%r233, [%rd23];
	shl.b32 	%r234, %r228, 2;
	add.s32 	%r236, %r160, %r234;
	st.shared.u32 	[%r236+4], %r233;
	add.s32 	%r237, %r229, 1;
	rem.s32 	%r238, %r237, %r144;
	add.s32 	%r239, %r133, %r238;
	mad.lo.s32 	%r240, %r239, %r144, %r124;
	cvt.s64.s32 	%rd24, %r240;
	add.s64 	%rd25, %rd1, %rd24;
	ld.global.s8 	%r241, [%rd25];
	shl.b32 	%r242, %r9, 2;
	add.s32 	%r243, %r236, %r242;
	st.shared.u32 	[%r243+4], %r241;
	add.s32 	%r244, %r229, 2;
	rem.s32 	%r245, %r244, %r144;
	add.s32 	%r246, %r133, %r245;
	mad.lo.s32 	%r247, %r246, %r144, %r124;
	cvt.s64.s32 	%rd26, %r247;
	add.s64 	%rd27, %rd1, %rd26;
	ld.global.s8 	%r248, [%rd27];
	add.s32 	%r249, %r243, %r242;
	st.shared.u32 	[%r249+4], %r248;
	add.s32 	%r250, %r229, 3;
	rem.s32 	%r251, %r250, %r144;
	add.s32 	%r252, %r133, %r251;
	mad.lo.s32 	%r253, %r252, %r144, %r124;
	cvt.s64.s32 	%rd28, %r253;
	add.s64 	%rd29, %rd1, %rd28;
	ld.global.s8 	%r254, [%rd29];
	add.s32 	%r255, %r249, %r242;
	st.shared.u32 	[%r255+4], %r254;
	add.s32 	%r857, %r857, 4;
$L__BB0_84:
	setp.eq.s32 	%p28, %r129, 0;
	@%p28 bra 	$L__BB0_89;
	setp.eq.s32 	%p29, %r127, 3;
	@%p29 bra 	$L__BB0_87;
	add.s32 	%r256, %r857, %r132;
	mad.lo.s32 	%r257, %r256, %r9, %r145;
	add.s32 	%r258, %r123, %r857;
	rem.s32 	%r259, %r258, %r144;
	add.s32 	%r260, %r133, %r259;
	mad.lo.s32 	%r261, %r260, %r144, %r124;
	cvt.s64.s32 	%rd30, %r261;
	add.s64 	%rd31, %rd1, %rd30;
	ld.global.s8 	%r262, [%rd31];
	shl.b32 	%r263, %r257, 2;
	add.s32 	%r265, %r160, %r263;
	st.shared.u32 	[%r265+4], %r262;
	add.s32 	%r266, %r258, 1;
	rem.s32 	%r267, %r266, %r144;
	add.s32 	%r268, %r133, %r267;
	mad.lo.s32 	%r269, %r268, %r144, %r124;
	cvt.s64.s32 	%rd32, %r269;
	add.s64 	%rd33, %rd1, %rd32;
	ld.global.s8 	%r270, [%rd33];
	shl.b32 	%r271, %r9, 2;
	add.s32 	%r272, %r265, %r271;
	st.shared.u32 	[%r272+4], %r270;
	add.s32 	%r857, %r857, 2;
$L__BB0_87:
	setp.eq.s32 	%p30, %r130, 0;
	@%p30 bra 	$L__BB0_89;
	add.s32 	%r273, %r857, %r132;
	mad.lo.s32 	%r274, %r273, %r9, %r145;
	add.s32 	%r275, %r123, %r857;
	rem.s32 	%r276, %r275, %r144;
	add.s32 	%r277, %r133, %r276;
	mad.lo.s32 	%r278, %r277, %r144, %r124;
	cvt.s64.s32 	%rd34, %r278;
	add.s64 	%rd35, %rd1, %rd34;
	ld.global.s8 	%r279, [%rd35];
	shl.b32 	%r280, %r274, 2;
	add.s32 	%r282, %r160, %r280;
	st.shared.u32 	[%r282+4], %r279;
$L__BB0_89:
	add.s32 	%r854, %r854, 1;
	setp.ne.s32 	%p31, %r854, %r9;
	@%p31 bra 	$L__BB0_78;
$L__BB0_90:
	bar.sync 	0;
	ld.shared.u32 	%r758, [%r12+8];
	ld.shared.u32 	%r759, [%r12];
	add.s32 	%r760, %r759, %r758;
	shl.b32 	%r761, %r9, 2;
	add.s32 	%r762, %r12, %r761;
	ld.shared.u32 	%r763, [%r762+4];
	add.s32 	%r764, %r760, %r763;
	sub.s32 	%r765, %r10, %r9;
	shl.b32 	%r766, %r765, 2;
	add.s32 	%r768, %r160, %r766;
	ld.shared.u32 	%r769, [%r768+4];
	add.s32 	%r770, %r764, %r769;
	mul.lo.s32 	%r771, %r9, %r9;
	shl.b32 	%r772, %r771, 2;
	add.s32 	%r773, %r12, %r772;
	ld.shared.u32 	%r774, [%r773+4];
	add.s32 	%r775, %r770, %r774;
	sub.s32 	%r776, %r10, %r771;
	shl.b32 	%r777, %r776, 2;
	add.s32 	%r778, %r160, %r777;
	ld.shared.u32 	%r779, [%r778+4];
	add.s32 	%r780, %r775, %r779;
	ld.shared.u32 	%r781, [%r762+8];
	add.s32 	%r782, %r780, %r781;
	ld.shared.u32 	%r783, [%r768+8];
	add.s32 	%r784, %r782, %r783;
	ld.shared.u32 	%r785, [%r773+8];
	add.s32 	%r786, %r784, %r785;
	ld.shared.u32 	%r787, [%r778+8];
	add.s32 	%r788, %r786, %r787;
	ld.shared.u32 	%r789, [%r762];
	add.s32 	%r790, %r788, %r789;
	ld.shared.u32 	%r791, [%r768];
	add.s32 	%r792, %r790, %r791;
	ld.shared.u32 	%r793, [%r773];
	add.s32 	%r794, %r792, %r793;
	ld.shared.u32 	%r795, [%r778];
	add.s32 	%r796, %r794, %r795;
	add.s32 	%r797, %r773, %r761;
	ld.shared.u32 	%r798, [%r797+4];
	add.s32 	%r799, %r796, %r798;
	add.s32 	%r800, %r768, %r772;
	ld.shared.u32 	%r801, [%r800+4];
	add.s32 	%r802, %r799, %r801;
	add.s32 	%r803, %r778, %r761;
	ld.shared.u32 	%r804, [%r803+4];
	add.s32 	%r805, %r802, %r804;
	add.s32 	%r806, %r771, %r9;
	sub.s32 	%r807, %r10, %r806;
	shl.b32 	%r808, %r807, 2;
	add.s32 	%r809, %r160, %r808;
	ld.shared.u32 	%r810, [%r809+4];
	add.s32 	%r811, %r805, %r810;
	ld.shared.u32 	%r812, [%r797+8];
	add.s32 	%r813, %r811, %r812;
	ld.shared.u32 	%r814, [%r803+8];
	add.s32 	%r815, %r813, %r814;
	ld.shared.u32 	%r816, [%r800+8];
	add.s32 	%r817, %r815, %r816;
	ld.shared.u32 	%r818, [%r797];
	add.s32 	%r819, %r817, %r818;
	ld.shared.u32 	%r820, [%r809+8];
	add.s32 	%r821, %r819, %r820;
	ld.shared.u32 	%r822, [%r800];
	add.s32 	%r823, %r821, %r822;
	ld.shared.u32 	%r824, [%r803];
	add.s32 	%r825, %r823, %r824;
	ld.shared.u32 	%r826, [%r809];
	add.s32 	%r827, %r825, %r826;
	ld.shared.u32 	%r143, [%r12+4];
	setp.ne.s32 	%p77, %r143, 0;
	add.s32 	%r828, %r827, -8;
	setp.lt.u32 	%p78, %r828, -3;
	and.pred  	%p79, %p77, %p78;
	mov.b16 	%rs6, 0;
	@%p79 bra 	$L__BB0_92;
	setp.eq.s32 	%p80, %r143, 0;
	setp.eq.s32 	%p81, %r827, 6;
	cvt.u16.u32 	%rs4, %r143;
	selp.b16 	%rs5, 1, %rs4, %p81;
	selp.b16 	%rs6, %rs5, %rs4, %p80;
$L__BB0_92:
	cvt.s64.s32 	%rd186, %r11;
	cvta.to.global.u64 	%rd187, %rd2;
	add.s64 	%rd188, %rd187, %rd186;
	st.global.u8 	[%rd188], %rs6;
	ret;

}


// ===== COMPILED SASS (sm_100) =====

	.target	sm_100

	.elftype	@"ET_EXEC"


//--------------------- .note.nv.tkinfo           --------------------------
	.section	.note.nv.tkinfo,"",@"SHT_NOTE"
	.sectionflags	@"SHF_NOTE_NV_TKINFO"
	.tkinfo
        /*0018*/ 	.word	0x00000002
        /*0030*/ 	.string	""
        /*0030*/ 	.string	"ptxas"
        /*0030*/ 	.string	"Cuda compilation tools, release 13.0, V13.0.88"
        /*0030*/ 	.string	"Build cuda_13.0.r13.0/compiler.36424714_0"
        /*0030*/ 	.string	"-arch sm_100 -m 64 "



//--------------------- .note.nv.cuinfo           --------------------------
	.section	.note.nv.cuinfo,"",@"SHT_NOTE"
	.sectionflags	@"SHF_NOTE_NV_CUINFO"
        /*0018*/ 	.short	0x0002
        /*001a*/ 	.short	0x0064
        /*001c*/ 	.short	0x0082
	.zero		2


//--------------------- .nv.info                  --------------------------
	.section	.nv.info,"",@"SHT_CUDA_INFO"
	.align	4


	//----- nvinfo : EIATTR_REGCOUNT
	.align		4
        /*0000*/ 	.byte	0x04, 0x2f
        /*0002*/ 	.short	(.L_1 - .L_0)
	.align		4
.L_0:
        /*0004*/ 	.word	index@(_Z10life3d_runiiPcS_i)
        /*0008*/ 	.word	0x00000020


	//----- nvinfo : EIATTR_FRAME_SIZE
	.align		4
.L_1:
        /*000c*/ 	.byte	0x04, 0x11
        /*000e*/ 	.short	(.L_3 - .L_2)
	.align		4
.L_2:
        /*0010*/ 	.word	index@(_Z10life3d_runiiPcS_i)
        /*0014*/ 	.word	0x00000000


	//----- nvinfo : EIATTR_MIN_STACK_SIZE
	.align		4
.L_3:
        /*0018*/ 	.byte	0x04, 0x12
        /*001a*/ 	.short	(.L_5 - .L_4)
	.align		4
.L_4:
        /*001c*/ 	.word	index@(_Z10life3d_runiiPcS_i)
        /*0020*/ 	.word	0x00000000
.L_5:


//--------------------- .nv.compat                --------------------------
	.section	.nv.compat,"",@"SHT_CUDA_COMPAT_INFO"
	.align	4
        /*0000*/ 	.byte	0x02, 0x09, 0x00, 0x00, 0x02, 0x02, 0x01, 0x00, 0x02, 0x05, 0x05, 0x00, 0x03, 0x07, 0x01, 0x01
        /*0010*/ 	.byte	0x02, 0x03, 0x00, 0x00, 0x02, 0x06, 0x01, 0x00, 0x04, 0x0b, 0x08, 0x00, 0x09, 0x00, 0x00, 0x00
        /*0020*/ 	.byte	0x00, 0x00, 0x00, 0x00


//--------------------- .nv.info._Z10life3d_runiiPcS_i --------------------------
	.section	.nv.info._Z10life3d_runiiPcS_i,"",@"SHT_CUDA_INFO"
	.sectionflags	@""
	.align	4


	//----- nvinfo : EIATTR_CUDA_API_VERSION
	.align		4
        /*0000*/ 	.byte	0x04, 0x37
        /*0002*/ 	.short	(.L_7 - .L_6)
.L_6:
        /*0004*/ 	.word	0x00000082


	//----- nvinfo : EIATTR_KPARAM_INFO
	.align		4
.L_7:
        /*0008*/ 	.byte	0x04, 0x17
        /*000a*/ 	.short	(.L_9 - .L_8)
.L_8:
        /*000c*/ 	.word	0x00000000
        /*0010*/ 	.short	0x0004
        /*0012*/ 	.short	0x0018
        /*0014*/ 	.byte	0x00, 0xf0, 0x11, 0x00


	//----- nvinfo : EIATTR_KPARAM_INFO
	.align		4
.L_9:
        /*0018*/ 	.byte	0x04, 0x17
        /*001a*/ 	.short	(.L_11 - .L_10)
.L_10:
        /*001c*/ 	.word	0x00000000
        /*0020*/ 	.short	0x0003
        /*0022*/ 	.short	0x0010
        /*0024*/ 	.byte	0x00, 0xf5, 0x21, 0x00


	//----- nvinfo : EIATTR_KPARAM_INFO
	.align		4
.L_11:
        /*0028*/ 	.byte	0x04, 0x17
        /*002a*/ 	.short	(.L_13 - .L_12)
.L_12:
        /*002c*/ 	.word	0x00000000
        /*0030*/ 	.short	0x0002
        /*0032*/ 	.short	0x0008
        /*0034*/ 	.byte	0x00, 0xf5, 0x21, 0x00


	//----- nvinfo : EIATTR_KPARAM_INFO
	.align		4
.L_13:
        /*0038*/ 	.byte	0x04, 0x17
        /*003a*/ 	.short	(.L_15 - .L_14)
.L_14:
        /*003c*/ 	.word	0x00000000
        /*0040*/ 	.short	0x0001
        /*0042*/ 	.short	0x0004
        /*0044*/ 	.byte	0x00, 0xf0, 0x11, 0x00


	//----- nvinfo : EIATTR_KPARAM_INFO
	.align		4
.L_15:
        /*0048*/ 	.byte	0x04, 0x17
        /*004a*/ 	.short	(.L_17 - .L_16)
.L_16:
        /*004c*/ 	.word	0x00000000
        /*0050*/ 	.short	0x0000
        /*0052*/ 	.short	0x0000
        /*0054*/ 	.byte	0x00, 0xf0, 0x11, 0x00


	//----- nvinfo : EIATTR_SPARSE_MMA_MASK
	.align		4
.L_17:
        /*0058*/ 	.byte	0x03, 0x50
        /*005a*/ 	.short	0x0000


	//----- nvinfo : EIATTR_MAXREG_COUNT
	.align		4
        /*005c*/ 	.byte	0x03, 0x1b
        /*005e*/ 	.short	0x00ff


	//----- nvinfo : EIATTR_NUM_BARRIERS
	.align		4
        /*0060*/ 	.byte	0x02, 0x4c
        /*0062*/ 	.byte	0x01
	.zero		1


	//----- nvinfo : EIATTR_MERCURY_ISA_VERSION
	.align		4
        /*0064*/ 	.byte	0x03, 0x5f
        /*0066*/ 	.short	0x0101


	//----- nvinfo : EIATTR_VRC_CTA_INIT_COUNT
	.align		4
        /*0068*/ 	.byte	0x02, 0x4a
	.zero		1
	.zero		1


	//----- nvinfo : EIATTR_EXIT_INSTR_OFFSETS
	.align		4
        /*006c*/ 	.byte	0x04, 0x1c
        /*006e*/ 	.short	(.L_19 - .L_18)


	//   ....[0]....
.L_18:
        /*0070*/ 	.word	0x00009ac0


	//----- nvinfo : EIATTR_CRS_STACK_SIZE
	.align		4
.L_19:
        /*0074*/ 	.byte	0x04, 0x1e
        /*0076*/ 	.short	(.L_21 - .L_20)
.L_20:
        /*0078*/ 	.word	0x00000000


	//----- nvinfo : EIATTR_CBANK_PARAM_SIZE
	.align		4
.L_21:
        /*007c*/ 	.byte	0x03, 0x19
        /*007e*/ 	.short	0x001c


	//----- nvinfo : EIATTR_PARAM_CBANK
	.align		4
        /*0080*/ 	.byte	0x04, 0x0a
        /*0082*/ 	.short	(.L_23 - .L_22)
	.align		4
.L_22:
        /*0084*/ 	.word	index@(.nv.constant0._Z10life3d_runiiPcS_i)
        /*0088*/ 	.short	0x0380
        /*008a*/ 	.short	0x001c


	//----- nvinfo : EIATTR_SW_WAR
	.align		4
.L_23:
        /*008c*/ 	.byte	0x04, 0x36
        /*008e*/ 	.short	(.L_25 - .L_24)
.L_24:
        /*0090*/ 	.word	0x00000008
.L_25:


//--------------------- .nv.callgraph             --------------------------
	.section	.nv.callgraph,"",@"SHT_CUDA_CALLGRAPH"
	.align	4
	.sectionentsize	8
	.align		4
        /*0000*/ 	.word	0x00000000
	.align		4
        /*0004*/ 	.word	0xffffffff
	.align		4
        /*0008*/ 	.word	0x00000000
	.align		4
        /*000c*/ 	.word	0xfffffffe
	.align		4
        /*0010*/ 	.word	0x00000000
	.align		4
        /*0014*/ 	.word	0xfffffffd
	.align		4
        /*0018*/ 	.word	0x00000000
	.align		4
        /*001c*/ 	.word	0xfffffffc


//--------------------- .text._Z10life3d_runiiPcS_i --------------------------
	.section	.text._Z10life3d_runiiPcS_i,"ax",@progbits
	.align	128
        .global         _Z10life3d_runiiPcS_i
        .type           _Z10life3d_runiiPcS_i,@function
        .size           _Z10life3d_runiiPcS_i,(.L_x_44 - _Z10life3d_runiiPcS_i)
        .other          _Z10life3d_runiiPcS_i,@"STO_CUDA_ENTRY STV_DEFAULT"
_Z10life3d_runiiPcS_i:
.text._Z10life3d_runiiPcS_i:
[----:B------:R-:W-:Y:S01]  /*0000*/  LDC R1, c[0x0][0x37c] ;  /* 0x0000df00ff017b82 */ /* 0x000fe20000000800 */
[----:B------:R-:W0:Y:S07]  /*0010*/  S2R R0, SR_TID.X ;  /* 0x0000000000007919 */ /* 0x000e2e0000002100 */
[----:B------:R-:W0:Y:S01]  /*0020*/  LDC R15, c[0x0][0x360] ;  /* 0x0000d800ff0f7b82 */ /* 0x000e220000000800 */
[----:B------:R-:W1:Y:S01]  /*0030*/  LDCU.64 UR8, c[0x0][0x388] ;  /* 0x00007100ff0877ac */ /* 0x000e620008000a00 */
[----:B------:R-:W2:Y:S01]  /*0040*/  S2R R2, SR_TID.Y ;  /* 0x0000000000027919 */ /* 0x000ea20000002200 */
[----:B------:R-:W3:Y:S05]  /*0050*/  S2R R6, SR_TID.Z ;  /* 0x0000000000067919 */ /* 0x000eea0000002300 */
[----:B------:R-:W0:Y:S08]  /*0060*/  S2UR UR4, SR_CTAID.X ;  /* 0x00000000000479c3 */ /* 0x000e300000002500 */
[----:B------:R-:W2:Y:S08]  /*0070*/  S2UR UR5, SR_CTAID.Y ;  /* 0x00000000000579c3 */ /* 0x000eb00000002600 */
[----:B------:R-:W2:Y:S08]  /*0080*/  LDC R13, c[0x0][0x364] ;  /* 0x0000d900ff0d7b82 */ /* 0x000eb00000000800 */
[----:B------:R-:W3:Y:S01]  /*0090*/  S2UR UR6, SR_CTAID.Z ;  /* 0x00000000000679c3 */ /* 0x000ee20000002700 */
[----:B0-----:R-:W-:-:S07]  /*00a0*/  IMAD R15, R15, UR4, R0 ;  /* 0x000000040f0f7c24 */ /* 0x001fce000f8e0200 */
[----:B------:R-:W3:Y:S08]  /*00b0*/  LDC R3, c[0x0][0x368] ;  /* 0x0000da00ff037b82 */ /* 0x000ef00000000800 */
[----:B------:R-:W0:Y:S01]  /*00c0*/  LDC R4, c[0x0][0x380] ;  /* 0x0000e000ff047b82 */ /* 0x000e220000000800 */
[----:B--2---:R-:W-:-:S07]  /*00d0*/  IMAD R13, R13, UR5, R2 ;  /* 0x000000050d0d7c24 */ /* 0x004fce000f8e0202 */
[----:B------:R-:W2:Y:S01]  /*00e0*/  LDC R17, c[0x0][0x384] ;  /* 0x0000e100ff117b82 */ /* 0x000ea20000000800 */
[----:B---3--:R-:W-:Y:S01]  /*00f0*/  IMAD R3, R3, UR6, R6 ;  /* 0x0000000603037c24 */ /* 0x008fe2000f8e0206 */
[----:B------:R-:W3:Y:S01]  /*0100*/  LDCU.64 UR6, c[0x0][0x358] ;  /* 0x00006b00ff0677ac */ /* 0x000ee20008000a00 */
[----:B0-----:R-:W-:-:S04]  /*0110*/  IMAD R5, R15, R4, R13 ;  /* 0x000000040f057224 */ /* 0x001fc800078e020d */
[----:B------:R-:W-:-:S05]  /*0120*/  IMAD R5, R5, R4, R3 ;  /* 0x0000000405057224 */ /* 0x000fca00078e0203 */
[----:B-1----:R-:W-:-:S04]  /*0130*/  IADD3 R8, P0, PT, R5, UR8, RZ ;  /* 0x0000000805087c10 */ /* 0x002fc8000ff1e0ff */
[----:B------:R-:W-:-:S05]  /*0140*/  LEA.HI.X.SX32 R9, R5, UR9, 0x1, P0 ;  /* 0x0000000905097c11 */ /* 0x000fca00080f0eff */
[----:B---3--:R0:W3:Y:S01]  /*0150*/  LDG.E.S8 R0, desc[UR6][R8.64] ;  /* 0x0000000608007981 */ /* 0x0080e2000c1e1300 */
[----:B--2---:R-:W-:Y:S01]  /*0160*/  IABS R2, R17 ;  /* 0x0000001100027213 */ /* 0x004fe20000000000 */
[----:B------:R-:W-:Y:S01]  /*0170*/  BSSY.RECONVERGENT B0, `(.L_x_0) ;  /* 0x0000951000007945 */ /* 0x000fe20003800200 */
[----:B------:R-:W-:Y:S01]  /*0180*/  IABS R12, R15 ;  /* 0x0000000f000c7213 */ /* 0x000fe20000000000 */
[----:B------:R-:W1:Y:S01]  /*0190*/  S2R R21, SR_CgaCtaId ;  /* 0x0000000000157919 */ /* 0x000e620000008800 */
[----:B------:R-:W2:Y:S01]  /*01a0*/  I2F.RP R10, R2 ;  /* 0x00000002000a7306 */ /* 0x000ea20000209400 */
[----:B------:R-:W-:Y:S02]  /*01b0*/  ISETP.GE.AND P3, PT, R13, RZ, PT ;  /* 0x000000ff0d00720c */ /* 0x000fe40003f66270 */
[----:B0-----:R-:W-:-:S05]  /*01c0*/  IABS R8, R3 ;  /* 0x0000000300087213 */ /* 0x001fca0000000000 */
[----:B--2---:R-:W0:Y:S02]  /*01d0*/  MUFU.RCP R10, R10 ;  /* 0x0000000a000a7308 */ /* 0x004e240000001000 */
[----:B0-----:R-:W-:Y:S01]  /*01e0*/  VIADD R6, R10, 0xffffffe ;  /* 0x0ffffffe0a067836 */ /* 0x001fe20000000000 */
[----:B------:R-:W-:-:S05]  /*01f0*/  IABS R10, R13 ;  /* 0x0000000d000a7213 */ /* 0x000fca0000000000 */
[----:B------:R0:W2:Y:S02]  /*0200*/  F2I.FTZ.U32.TRUNC.NTZ R7, R6 ;  /* 0x0000000600077305 */ /* 0x0000a4000021f000 */
[----:B0-----:R-:W-:Y:S02]  /*0210*/  IMAD.MOV.U32 R6, RZ, RZ, RZ ;  /* 0x000000ffff067224 */ /* 0x001fe400078e00ff */
[----:B--2---:R-:W-:-:S04]  /*0220*/  IMAD.MOV R11, RZ, RZ, -R7 ;  /* 0x000000ffff0b7224 */ /* 0x004fc800078e0a07 */
[----:B------:R-:W-:-:S04]  /*0230*/  IMAD R9, R11, R2, RZ ;  /* 0x000000020b097224 */ /* 0x000fc800078e02ff */
[----:B------:R-:W-:-:S04]  /*0240*/  IMAD.HI.U32 R7, R7, R9, R6 ;  /* 0x0000000907077227 */ /* 0x000fc800078e0006 */
[----:B------:R-:W-:Y:S02]  /*0250*/  IMAD.MOV.U32 R9, RZ, RZ, R12 ;  /* 0x000000ffff097224 */ /* 0x000fe400078e000c */
[----:B------:R-:W-:Y:S02]  /*0260*/  IMAD.MOV.U32 R12, RZ, RZ, R8 ;  /* 0x000000ffff0c7224 */ /* 0x000fe400078e0008 */
[----:B------:R-:W-:-:S04]  /*0270*/  IMAD.HI.U32 R6, R7, R9, RZ ;  /* 0x0000000907067227 */ /* 0x000fc800078e00ff */
[----:B------:R-:W-:Y:S01]  /*0280*/  IMAD.HI.U32 R8, R7, R10, RZ ;  /* 0x0000000a07087227 */ /* 0x000fe200078e00ff */
[----:B------:R-:W-:-:S03]  /*0290*/  IADD3 R6, PT, PT, -R6, RZ, RZ ;  /* 0x000000ff06067210 */ /* 0x000fc60007ffe1ff */
[----:B------:R-:W-:-:S04]  /*02a0*/  IMAD.HI.U32 R7, R7, R12, RZ ;  /* 0x0000000c07077227 */ /* 0x000fc800078e00ff */
[----:B------:R-:W-:Y:S01]  /*02b0*/  IMAD.MOV R11, RZ, RZ, -R8 ;  /* 0x000000ffff0b7224 */ /* 0x000fe200078e0a08 */
[----:B------:R-:W-:Y:S01]  /*02c0*/  LOP3.LUT R8, RZ, R17, RZ, 0x33, !PT ;  /* 0x00000011ff087212 */ /* 0x000fe200078e33ff */
[----:B------:R-:W-:Y:S02]  /*02d0*/  IMAD.MOV R19, RZ, RZ, -R7 ;  /* 0x000000ffff137224 */ /* 0x000fe400078e0a07 */
[C---:B------:R-:W-:Y:S02]  /*02e0*/  IMAD R7, R2.reuse, R6, R9 ;  /* 0x0000000602077224 */ /* 0x040fe400078e0209 */
[C---:B------:R-:W-:Y:S02]  /*02f0*/  IMAD R9, R2.reuse, R11, R10 ;  /* 0x0000000b02097224 */ /* 0x040fe400078e020a */
[C---:B------:R-:W-:Y:S01]  /*0300*/  IMAD R11, R2.reuse, R19, R12 ;  /* 0x00000013020b7224 */ /* 0x040fe200078e020c */
[C---:B------:R-:W-:Y:S01]  /*0310*/  ISETP.GT.U32.AND P0, PT, R2.reuse, R7, PT ;  /* 0x000000070200720c */ /* 0x040fe20003f04070 */
[----:B------:R-:W-:Y:S01]  /*0320*/  VIADD R6, R17, 0x2 ;  /* 0x0000000211067836 */ /* 0x000fe20000000000 */
[----:B------:R-:W-:-:S02]  /*0330*/  ISETP.GT.U32.AND P1, PT, R2, R9, PT ;  /* 0x000000090200720c */ /* 0x000fc40003f24070 */
[----:B------:R-:W-:-:S09]  /*0340*/  ISETP.GT.U32.AND P2, PT, R2, R11, PT ;  /* 0x0000000b0200720c */ /* 0x000fd20003f44070 */
[--C-:B------:R-:W-:Y:S02]  /*0350*/  @!P0 IMAD.IADD R7, R7, 0x1, -R2.reuse ;  /* 0x0000000107078824 */ /* 0x100fe400078e0a02 */
[--C-:B------:R-:W-:Y:S01]  /*0360*/  @!P1 IMAD.IADD R9, R9, 0x1, -R2.reuse ;  /* 0x0000000109099824 */ /* 0x100fe200078e0a02 */
[----:B------:R-:W-:Y:S01]  /*0370*/  ISETP.GE.AND P1, PT, R15, RZ, PT ;  /* 0x000000ff0f00720c */ /* 0x000fe20003f26270 */
[----:B------:R-:W-:Y:S01]  /*0380*/  @!P2 IMAD.IADD R11, R11, 0x1, -R2 ;  /* 0x000000010b0ba824 */ /* 0x000fe200078e0a02 */
[C---:B------:R-:W-:Y:S02]  /*0390*/  ISETP.GT.U32.AND P0, PT, R2.reuse, R7, PT ;  /* 0x000000070200720c */ /* 0x040fe40003f04070 */
[C---:B------:R-:W-:Y:S02]  /*03a0*/  ISETP.GT.U32.AND P2, PT, R2.reuse, R9, PT ;  /* 0x000000090200720c */ /* 0x040fe40003f44070 */
[----:B------:R-:W-:-:S09]  /*03b0*/  ISETP.GT.U32.AND P4, PT, R2, R11, PT ;  /* 0x0000000b0200720c */ /* 0x000fd20003f84070 */
[----:B------:R-:W-:Y:S02]  /*03c0*/  @!P0 IADD3 R7, PT, PT, R7, -R2, RZ ;  /* 0x8000000207078210 */ /* 0x000fe40007ffe0ff */
[--C-:B------:R-:W-:Y:S01]  /*03d0*/  @!P2 IMAD.IADD R9, R9, 0x1, -R2.reuse ;  /* 0x000000010909a824 */ /* 0x100fe200078e0a02 */
[----:B------:R-:W-:Y:S01]  /*03e0*/  ISETP.GE.AND P2, PT, R3, RZ, PT ;  /* 0x000000ff0300720c */ /* 0x000fe20003f46270 */
[----:B------:R-:W-:Y:S01]  /*03f0*/  @!P4 IMAD.IADD R11, R11, 0x1, -R2 ;  /* 0x000000010b0bc824 */ /* 0x000fe200078e0a02 */
[----:B------:R-:W-:Y:S01]  /*0400*/  ISETP.NE.AND P0, PT, R17, RZ, PT ;  /* 0x000000ff1100720c */ /* 0x000fe20003f05270 */
[----:B------:R-:W-:Y:S02]  /*0410*/  @!P1 IMAD.MOV R7, RZ, RZ, -R7 ;  /* 0x000000ffff079224 */ /* 0x000fe400078e0a07 */
[----:B------:R-:W-:-:S03]  /*0420*/  @!P3 IMAD.MOV R9, RZ, RZ, -R9 ;  /* 0x000000ffff09b224 */ /* 0x000fc600078e0a09 */
[C---:B------:R-:W-:Y:S02]  /*0430*/  SEL R19, R8.reuse, R7, !P0 ;  /* 0x0000000708137207 */ /* 0x040fe40004000000 */
[----:B------:R-:W-:-:S03]  /*0440*/  SEL R2, R8, R9, !P0 ;  /* 0x0000000908027207 */ /* 0x000fc60004000000 */
[----:B------:R-:W-:Y:S01]  /*0450*/  @!P2 IADD3 R11, PT, PT, -R11, RZ, RZ ;  /* 0x000000ff0b0ba210 */ /* 0x000fe20007ffe1ff */
[C---:B------:R-:W-:Y:S01]  /*0460*/  IMAD R7, R19.reuse, R6, R6 ;  /* 0x0000000613077224 */ /* 0x040fe200078e0206 */
[C---:B------:R-:W-:Y:S01]  /*0470*/  LOP3.LUT R14, R2.reuse, R19, RZ, 0xfc, !PT ;  /* 0x00000013020e7212 */ /* 0x040fe200078efcff */
[----:B------:R-:W-:Y:S01]  /*0480*/  VIADD R12, R2, 0x1 ;  /* 0x00000001020c7836 */ /* 0x000fe20000000000 */
[----:B------:R-:W-:Y:S01]  /*0490*/  SEL R11, R8, R11, !P0 ;  /* 0x0000000b080b7207 */ /* 0x000fe20004000000 */
[----:B------:R-:W-:Y:S01]  /*04a0*/  VIADD R10, R19, 0x1 ;  /* 0x00000001130a7836 */ /* 0x000fe20000000000 */
[----:B------:R-:W-:Y:S01]  /*04b0*/  MOV R8, 0x400 ;  /* 0x0000040000087802 */ /* 0x000fe20000000f00 */
[----:B------:R-:W-:Y:S01]  /*04c0*/  IMAD.IADD R7, R12, 0x1, R7 ;  /* 0x000000010c077824 */ /* 0x000fe200078e0207 */
[----:B------:R-:W-:Y:S02]  /*04d0*/  LOP3.LUT P0, RZ, R14, R11, RZ, 0xfc, !PT ;  /* 0x0000000b0eff7212 */ /* 0x000fe4000780fcff */
[----:B-1----:R-:W-:Y:S01]  /*04e0*/  LEA R8, R21, R8, 0x18 ;  /* 0x0000000815087211 */ /* 0x002fe200078ec0ff */
[----:B------:R-:W-:-:S04]  /*04f0*/  IMAD R7, R6, R7, R11 ;  /* 0x0000000706077224 */ /* 0x000fc800078e020b */
[----:B------:R-:W-:-:S05]  /*0500*/  IMAD R9, R7, 0x4, R8 ;  /* 0x0000000407097824 */ /* 0x000fca00078e0208 */
[----:B---3--:R0:W-:Y:S01]  /*0510*/  STS [R9+0x4], R0 ;  /* 0x0000040009007388 */ /* 0x0081e20000000800 */
[----:B------:R-:W-:Y:S05]  /*0520*/  @P0 BRA `(.L_x_1) ;  /* 0x0000001400dc0947 */ /* 0x000fea0003800000 */
[----:B------:R-:W-:-:S13]  /*0530*/  ISETP.GE.AND P0, PT, R17, -0x1, PT ;  /* 0xffffffff1100780c */ /* 0x000fda0003f06270 */
[----:B------:R-:W-:Y:S05]  /*0540*/  @!P0 BRA `(.L_x_2) ;  /* 0x00000090004c8947 */ /* 0x000fea0003800000 */
[-C--:B0-----:R-:W-:Y:S01]  /*0550*/  IABS R0, R4.reuse ;  /* 0x0000000400007213 */ /* 0x081fe20000000000 */
[----:B------:R-:W-:Y:S01]  /*0560*/  UMOV UR4, URZ ;  /* 0x000000ff00047c82 */ /* 0x000fe20008000000 */
[----:B------:R-:W-:Y:S02]  /*0570*/  LOP3.LUT R19, RZ, R19, RZ, 0x33, !PT ;  /* 0x00000013ff137212 */ /* 0x000fe400078e33ff */
[----:B------:R-:W0:Y:S01]  /*0580*/  I2F.RP R12, R0 ;  /* 0x00000000000c7306 */ /* 0x000e220000209400 */
[----:B------:R-:W-:Y:S02]  /*0590*/  ISETP.NE.AND P3, PT, R4, RZ, PT ;  /* 0x000000ff0400720c */ /* 0x000fe40003f65270 */
[----:B------:R-:W-:Y:S02]  /*05a0*/  IADD3 R19, PT, PT, R19, R4, R15 ;  /* 0x0000000413137210 */ /* 0x000fe40007ffe00f */
[----:B------:R-:W-:Y:S02]  /*05b0*/  LOP3.LUT R2, RZ, R2, RZ, 0x33, !PT ;  /* 0x00000002ff027212 */ /* 0x000fe400078e33ff */
[----:B------:R-:W-:-:S02]  /*05c0*/  ISETP.GE.AND P4, PT, R19, RZ, PT ;  /* 0x000000ff1300720c */ /* 0x000fc40003f86270 */
[----:B------:R-:W-:Y:S02]  /*05d0*/  IADD3 R2, PT, PT, R2, R4, R13 ;  /* 0x0000000402027210 */ /* 0x000fe40007ffe00d */
[----:B------:R-:W-:Y:S01]  /*05e0*/  IADD3 R3, PT, PT, R3, -0x1, R4 ;  /* 0xffffffff03037810 */ /* 0x000fe20007ffe004 */
[----:B0-----:R-:W0:Y:S02]  /*05f0*/  MUFU.RCP R12, R12 ;  /* 0x0000000c000c7308 */ /* 0x001e240000001000 */
[----:B0-----:R-:W-:Y:S01]  /*0600*/  VIADD R10, R12, 0xffffffe ;  /* 0x0ffffffe0c0a7836 */ /* 0x001fe20000000000 */
[----:B------:R-:W-:-:S05]  /*0610*/  IABS R12, R19 ;  /* 0x00000013000c7213 */ /* 0x000fca0000000000 */
[----:B------:R0:W1:Y:S02]  /*0620*/  F2I.FTZ.U32.TRUNC.NTZ R11, R10 ;  /* 0x0000000a000b7305 */ /* 0x000064000021f000 */
[----:B0-----:R-:W-:Y:S01]  /*0630*/  IMAD.MOV.U32 R10, RZ, RZ, RZ ;  /* 0x000000ffff0a7224 */ /* 0x001fe200078e00ff */
[----:B-1----:R-:W-:-:S05]  /*0640*/  IADD3 R21, PT, PT, RZ, -R11, RZ ;  /* 0x8000000bff157210 */ /* 0x002fca0007ffe0ff */
[----:B------:R-:W-:-:S04]  /*0650*/  IMAD R15, R21, R0, RZ ;  /* 0x00000000150f7224 */ /* 0x000fc800078e02ff */
[----:B------:R-:W-:Y:S01]  /*0660*/  IMAD.HI.U32 R11, R11, R15, R10 ;  /* 0x0000000f0b0b7227 */ /* 0x000fe200078e000a */
[----:B------:R-:W-:-:S04]  /*0670*/  LOP3.LUT R10, R6, 0x7, RZ, 0xc0, !PT ;  /* 0x00000007060a7812 */ /* 0x000fc800078ec0ff */
[----:B------:R-:W-:Y:S01]  /*0680*/  IADD3 R10, PT, PT, R10, -0x1, RZ ;  /* 0xffffffff0a0a7810 */ /* 0x000fe20007ffe0ff */
[----:B------:R-:W-:-:S03]  /*0690*/  IMAD.HI.U32 R11, R11, R12, RZ ;  /* 0x0000000c0b0b7227 */ /* 0x000fc600078e00ff */
[----:B------:R-:W-:Y:S01]  /*06a0*/  ISETP.GE.U32.AND P2, PT, R10, 0x3, PT ;  /* 0x000000030a00780c */ /* 0x000fe20003f46070 */
[----:B------:R-:W-:-:S04]  /*06b0*/  IMAD.MOV R11, RZ, RZ, -R11 ;  /* 0x000000ffff0b7224 */ /* 0x000fc800078e0a0b */
[C---:B------:R-:W-:Y:S02]  /*06c0*/  IMAD R11, R0.reuse, R11, R12 ;  /* 0x0000000b000b7224 */ /* 0x040fe400078e020c */
[C---:B------:R-:W-:Y:S01]  /*06d0*/  VIADD R12, R17.reuse, 0x1 ;  /* 0x00000001110c7836 */ /* 0x040fe20000000000 */
[----:B------:R-:W-:Y:S02]  /*06e0*/  LOP3.LUT R17, R17, 0x3, RZ, 0xc0, !PT ;  /* 0x0000000311117812 */ /* 0x000fe400078ec0ff */
[----:B------:R-:W-:Y:S02]  /*06f0*/  ISETP.GT.U32.AND P0, PT, R0, R11, PT ;  /* 0x0000000b0000720c */ /* 0x000fe40003f04070 */
[----:B------:R-:W-:-:S11]  /*0700*/  ISETP.NE.AND P1, PT, R17, 0x3, PT ;  /* 0x000000031100780c */ /* 0x000fd60003f25270 */
[----:B------:R-:W-:-:S05]  /*0710*/  @!P0 IMAD.IADD R11, R11, 0x1, -R0 ;  /* 0x000000010b0b8824 */ /* 0x000fca00078e0a00 */
[----:B------:R-:W-:-:S13]  /*0720*/  ISETP.GT.U32.AND P0, PT, R0, R11, PT ;  /* 0x0000000b0000720c */ /* 0x000fda0003f04070 */
[----:B------:R-:W-:Y:S01]  /*0730*/  @!P0 IMAD.IADD R11, R11, 0x1, -R0 ;  /* 0x000000010b0b8824 */ /* 0x000fe200078e0a00 */
[----:B------:R-:W-:-:S03]  /*0740*/  ISETP.GE.U32.AND P0, PT, R12, 0x7, PT ;  /* 0x000000070c00780c */ /* 0x000fc60003f06070 */
[----:B------:R-:W-:-:S04]  /*0750*/  IMAD.MOV.U32 R0, RZ, RZ, R11 ;  /* 0x000000ffff007224 */ /* 0x000fc800078e000b */
[----:B------:R-:W-:Y:S01]  /*0760*/  @!P4 IMAD.MOV R0, RZ, RZ, -R0 ;  /* 0x000000ffff00c224 */ /* 0x000fe200078e0a00 */
[----:B------:R-:W-:Y:S02]  /*0770*/  @!P3 LOP3.LUT R0, RZ, R4, RZ, 0x33, !PT ;  /* 0x00000004ff00b212 */ /* 0x000fe400078e33ff */
[----:B------:R-:W-:-:S07]  /*0780*/  LOP3.LUT R4, R6, 0xfffffff8, RZ, 0xc0, !PT ;  /* 0xfffffff806047812 */ /* 0x000fce00078ec0ff */
.L_x_8:
[----:B0-----:R-:W0:Y:S01]  /*0790*/  LDCU UR5, c[0x0][0x380] ;  /* 0x00007000ff0577ac */ /* 0x001e220008000800 */
[----:B-1----:R-:W-:Y:S02]  /*07a0*/  VIADD R14, R2, UR4 ;  /* 0x00000004020e7c36 */ /* 0x002fe40008000000 */
[----:B------:R-:W-:Y:S02]  /*07b0*/  IMAD.MOV.U32 R12, RZ, RZ, RZ ;  /* 0x000000ffff0c7224 */ /* 0x000fe400078e00ff */
[----:B------:R-:W-:Y:S01]  /*07c0*/  IMAD R18, R6, UR4, RZ ;  /* 0x0000000406127c24 */ /* 0x000fe2000f8e02ff */
[----:B------:R-:W-:Y:S01]  /*07d0*/  IABS R17, R14 ;  /* 0x0000000e00117213 */ /* 0x000fe20000000000 */
[----:B------:R-:W-:Y:S01]  /*07e0*/  IMAD.MOV.U32 R25, RZ, RZ, RZ ;  /* 0x000000ffff197224 */ /* 0x000fe200078e00ff */
[----:B------:R-:W-:Y:S01]  /*07f0*/  ISETP.GE.AND P4, PT, R14, RZ, PT ;  /* 0x000000ff0e00720c */ /* 0x000fe20003f86270 */
[----:B0-----:R-:W-:-:S05]  /*0800*/  IMAD.U32 R24, RZ, RZ, UR5 ;  /* 0x00000005ff187e24 */ /* 0x001fca000f8e00ff */
[----:B--2---:R-:W-:-:S04]  /*0810*/  IABS R10, R24 ;  /* 0x00000018000a7213 */ /* 0x004fc80000000000 */
[----:B------:R-:W0:Y:S08]  /*0820*/  I2F.RP R15, R10 ;  /* 0x0000000a000f7306 */ /* 0x000e300000209400 */
[----:B0-----:R-:W0:Y:S02]  /*0830*/  MUFU.RCP R15, R15 ;  /* 0x0000000f000f7308 */ /* 0x001e240000001000 */
[----:B0-----:R-:W-:-:S06]  /*0840*/  VIADD R16, R15, 0xffffffe ;  /* 0x0ffffffe0f107836 */ /* 0x001fcc0000000000 */
[----:B------:R-:W0:Y:S02]  /*0850*/  F2I.FTZ.U32.TRUNC.NTZ R13, R16 ;  /* 0x00000010000d7305 */ /* 0x000e24000021f000 */
[----:B0-----:R-:W-:-:S05]  /*0860*/  IMAD R11, R13, R10, RZ ;  /* 0x0000000a0d0b7224 */ /* 0x001fca00078e02ff */
[----:B------:R-:W-:-:S05]  /*0870*/  IADD3 R11, PT, PT, -R11, RZ, RZ ;  /* 0x000000ff0b0b7210 */ /* 0x000fca0007ffe1ff */
[----:B------:R-:W-:-:S04]  /*0880*/  IMAD.HI.U32 R11, R13, R11, R12 ;  /* 0x0000000b0d0b7227 */ /* 0x000fc800078e000c */
[----:B------:R-:W-:-:S04]  /*0890*/  IMAD.MOV.U32 R13, RZ, RZ, R17 ;  /* 0x000000ffff0d7224 */ /* 0x000fc800078e0011 */
[----:B------:R-:W-:-:S04]  /*08a0*/  IMAD.HI.U32 R12, R11, R13, RZ ;  /* 0x0000000d0b0c7227 */ /* 0x000fc800078e00ff */
[----:B------:R-:W-:-:S04]  /*08b0*/  IMAD.MOV R12, RZ, RZ, -R12 ;  /* 0x000000ffff0c7224 */ /* 0x000fc800078e0a0c */
[----:B------:R-:W-:Y:S02]  /*08c0*/  IMAD R13, R10, R12, R13 ;  /* 0x0000000c0a0d7224 */ /* 0x000fe400078e020d */
[----:B------:R-:W-:-:S05]  /*08d0*/  IMAD.MOV.U32 R12, RZ, RZ, R10 ;  /* 0x000000ffff0c7224 */ /* 0x000fca00078e000a */
[----:B------:R-:W-:-:S13]  /*08e0*/  ISETP.GT.U32.AND P3, PT, R12, R13, PT ;  /* 0x0000000d0c00720c */ /* 0x000fda0003f64070 */
[----:B------:R-:W-:-:S05]  /*08f0*/  @!P3 IMAD.IADD R13, R13, 0x1, -R10 ;  /* 0x000000010d0db824 */ /* 0x000fca00078e0a0a */
[----:B------:R-:W-:-:S13]  /*0900*/  ISETP.GT.U32.AND P3, PT, R12, R13, PT ;  /* 0x0000000d0c00720c */ /* 0x000fda0003f64070 */
[----:B------:R-:W-:Y:S02]  /*0910*/  @!P3 IADD3 R13, PT, PT, R13, -R10, RZ ;  /* 0x8000000a0d0db210 */ /* 0x000fe40007ffe0ff */
[----:B------:R-:W-:-:S03]  /*0920*/  ISETP.NE.AND P3, PT, R24, RZ, PT ;  /* 0x000000ff1800720c */ /* 0x000fc60003f65270 */
[----:B------:R-:W-:Y:S01]  /*0930*/  IMAD.MOV.U32 R14, RZ, RZ, R13 ;  /* 0x000000ffff0e7224 */ /* 0x000fe200078e000d */
[----:B------:R-:W-:-:S03]  /*0940*/  LOP3.LUT R13, RZ, R24, RZ, 0x33, !PT ;  /* 0x00000018ff0d7212 */ /* 0x000fc600078e33ff */
[----:B------:R-:W-:-:S05]  /*0950*/  @!P4 IMAD.MOV R14, RZ, RZ, -R14 ;  /* 0x000000ffff0ec224 */ /* 0x000fca00078e0a0e */
[----:B------:R-:W-:-:S05]  /*0960*/  SEL R19, R13, R14, !P3 ;  /* 0x0000000e0d137207 */ /* 0x000fca0005800000 */
[----:B------:R-:W-:Y:S01]  /*0970*/  IMAD R19, R0, R24, R19 ;  /* 0x0000001800137224 */ /* 0x000fe200078e0213 */
[----:B------:R-:W-:Y:S06]  /*0980*/  @!P0 BRA `(.L_x_3) ;  /* 0x0000000800848947 */ /* 0x000fec0003800000 */
[----:B------:R-:W0:Y:S01]  /*0990*/  LDC R24, c[0x0][0x380] ;  /* 0x0000e000ff187b82 */ /* 0x000e220000000800 */
[----:B------:R-:W1:Y:S01]  /*09a0*/  LDCU.64 UR8, c[0x0][0x388] ;  /* 0x00007100ff0877ac */ /* 0x000e620008000a00 */
[----:B------:R-:W-:-:S05]  /*09b0*/  UMOV UR5, URZ ;  /* 0x000000ff00057c82 */ /* 0x000fca0008000000 */
.L_x_4:
[----:B---3--:R-:W-:Y:S01]  /*09c0*/  VIADD R23, R3, UR5 ;  /* 0x0000000503177c36 */ /* 0x008fe20008000000 */
[----:B0-----:R-:W-:-:S04]  /*09d0*/  IABS R10, R24 ;  /* 0x00000018000a7213 */ /* 0x001fc80000000000 */
[----:B------:R-:W-:Y:S02]  /*09e0*/  IABS R13, R23 ;  /* 0x00000017000d7213 */ /* 0x000fe40000000000 */
[----:B------:R-:W-:-:S03]  /*09f0*/  ISETP.GE.AND P4, PT, R23, RZ, PT ;  /* 0x000000ff1700720c */ /* 0x000fc60003f86270 */
[----:B------:R-:W-:-:S04]  /*0a00*/  IMAD.HI.U32 R11, R11, R13, RZ ;  /* 0x0000000d0b0b7227 */ /* 0x000fc800078e00ff */
[----:B------:R-:W-:-:S04]  /*0a10*/  IMAD.MOV R11, RZ, RZ, -R11 ;  /* 0x000000ffff0b7224 */ /* 0x000fc800078e0a0b */
[----:B------:R-:W-:Y:S01]  /*0a20*/  IMAD R11, R10, R11, R13 ;  /* 0x0000000b0a0b7224 */ /* 0x000fe200078e020d */
[----:B------:R-:W-:-:S04]  /*0a30*/  LOP3.LUT R13, RZ, R24, RZ, 0x33, !PT ;  /* 0x00000018ff0d7212 */ /* 0x000fc800078e33ff */
[----:B------:R-:W-:-:S13]  /*0a40*/  ISETP.GT.U32.AND P3, PT, R12, R11, PT ;  /* 0x0000000b0c00720c */ /* 0x000fda0003f64070 */
[----:B------:R-:W-:-:S04]  /*0a50*/  @!P3 IADD3 R11, PT, PT, R11, -R10, RZ ;  /* 0x8000000a0b0bb210 */ /* 0x000fc80007ffe0ff */
[----:B------:R-:W-:-:S13]  /*0a60*/  ISETP.GT.U32.AND P3, PT, R12, R11, PT ;  /* 0x0000000b0c00720c */ /* 0x000fda0003f64070 */
[----:B------:R-:W-:Y:S01]  /*0a70*/  @!P3 IMAD.IADD R11, R11, 0x1, -R10 ;  /* 0x000000010b0bb824 */ /* 0x000fe200078e0a0a */
[----:B------:R-:W-:-:S03]  /*0a80*/  ISETP.NE.AND P3, PT, R24, RZ, PT ;  /* 0x000000ff1800720c */ /* 0x000fc60003f65270 */
[----:B------:R-:W-:-:S05]  /*0a90*/  @!P4 IMAD.MOV R11, RZ, RZ, -R11 ;  /* 0x000000ffff0bc224 */ /* 0x000fca00078e0a0b */
[----:B------:R-:W-:-:S05]  /*0aa0*/  SEL R11, R13, R11, !P3 ;  /* 0x0000000b0d0b7207 */ /* 0x000fca0005800000 */
[----:B------:R-:W-:-:S05]  /*0ab0*/  IMAD R11, R19, R24, R11 ;  /* 0x00000018130b7224 */ /* 0x000fca00078e020b */
[----:B-1----:R-:W-:-:S04]  /*0ac0*/  IADD3 R16, P4, PT, R11, UR8, RZ ;  /* 0x000000080b107c10 */ /* 0x002fc8000ff9e0ff */
[----:B------:R-:W-:-:S05]  /*0ad0*/  LEA.HI.X.SX32 R17, R11, UR9, 0x1, P4 ;  /* 0x000000090b117c11 */ /* 0x000fca000a0f0eff */
[----:B------:R0:W2:Y:S01]  /*0ae0*/  LDG.E.S8 R27, desc[UR6][R16.64] ;  /* 0x00000006101b7981 */ /* 0x0000a2000c1e1300 */
[----:B------:R-:W1:Y:S01]  /*0af0*/  I2F.RP R12, R10 ;  /* 0x0000000a000c7306 */ /* 0x000e620000209400 */
[----:B------:R-:W-:Y:S02]  /*0b00*/  HFMA2 R14, -RZ, RZ, 0, 0 ;  /* 0x00000000ff0e7431 */ /* 0x000fe400000001ff */
[C---:B------:R-:W-:Y:S02]  /*0b10*/  VIADD R20, R23.reuse, 0x1 ;  /* 0x0000000117147836 */ /* 0x040fe40000000000 */
[----:B------:R-:W-:-:S03]  /*0b20*/  VIADD R22, R23, 0x3 ;  /* 0x0000000317167836 */ /* 0x000fc60000000000 */
[----:B------:R-:W-:Y:S01]  /*0b30*/  IABS R21, R20 ;  /* 0x0000001400157213 */ /* 0x000fe20000000000 */
[----:B0-----:R-:W-:Y:S01]  /*0b40*/  VIADD R16, R23, 0x4 ;  /* 0x0000000417107836 */ /* 0x001fe20000000000 */
[----:B-1----:R-:W0:Y:S02]  /*0b50*/  MUFU.RCP R12, R12 ;  /* 0x0000000c000c7308 */ /* 0x002e240000001000 */
[----:B0-----:R-:W-:-:S06]  /*0b60*/  VIADD R15, R12, 0xffffffe ;  /* 0x0ffffffe0c0f7836 */ /* 0x001fcc0000000000 */
[----:B------:R-:W0:Y:S02]  /*0b70*/  F2I.FTZ.U32.TRUNC.NTZ R15, R15 ;  /* 0x0000000f000f7305 */ /* 0x000e24000021f000 */
[----:B0-----:R-:W-:-:S04]  /*0b80*/  IMAD.MOV R11, RZ, RZ, -R15 ;  /* 0x000000ffff0b7224 */ /* 0x001fc800078e0a0f */
[----:B------:R-:W-:-:S04]  /*0b90*/  IMAD R11, R11, R10, RZ ;  /* 0x0000000a0b0b7224 */ /* 0x000fc800078e02ff */
[----:B------:R-:W-:Y:S01]  /*0ba0*/  IMAD.HI.U32 R11, R15, R11, R14 ;  /* 0x0000000b0f0b7227 */ /* 0x000fe200078e000e */
[----:B------:R-:W-:-:S03]  /*0bb0*/  IABS R15, R22 ;  /* 0x00000016000f7213 */ /* 0x000fc60000000000 */
[----:B------:R-:W-:Y:S02]  /*0bc0*/  VIADD R14, R23, 0x2 ;  /* 0x00000002170e7836 */ /* 0x000fe40000000000 */
[----:B------:R-:W-:-:S03]  /*0bd0*/  IMAD.HI.U32 R12, R11, R21, RZ ;  /* 0x000000150b0c7227 */ /* 0x000fc600078e00ff */
[----:B------:R-:W-:Y:S01]  /*0be0*/  IABS R17, R14 ;  /* 0x0000000e00117213 */ /* 0x000fe20000000000 */
[----:B------:R-:W-:-:S04]  /*0bf0*/  IMAD.MOV R12, RZ, RZ, -R12 ;  /* 0x000000ffff0c7224 */ /* 0x000fc800078e0a0c */
[----:B------:R-:W-:Y:S02]  /*0c00*/  IMAD R21, R10, R12, R21 ;  /* 0x0000000c0a157224 */ /* 0x000fe400078e0215 */
[----:B------:R-:W-:-:S04]  /*0c10*/  IMAD.HI.U32 R12, R11, R17, RZ ;  /* 0x000000110b0c7227 */ /* 0x000fc800078e00ff */
[----:B------:R-:W-:-:S04]  /*0c20*/  IMAD.MOV R12, RZ, RZ, -R12 ;  /* 0x000000ffff0c7224 */ /* 0x000fc800078e0a0c */
[----:B------:R-:W-:Y:S02]  /*0c30*/  IMAD R17, R10, R12, R17 ;  /* 0x0000000c0a117224 */ /* 0x000fe400078e0211 */
[----:B------:R-:W-:-:S04]  /*0c40*/  IMAD.HI.U32 R12, R11, R15, RZ ;  /* 0x0000000f0b0c7227 */ /* 0x000fc800078e00ff */
[----:B------:R-:W-:-:S04]  /*0c50*/  IMAD.MOV R12, RZ, RZ, -R12 ;  /* 0x000000ffff0c7224 */ /* 0x000fc800078e0a0c */
[----:B------:R-:W-:Y:S01]  /*0c60*/  IMAD R15, R10, R12, R15 ;  /* 0x0000000c0a0f7224 */ /* 0x000fe200078e020f */
[----:B------:R-:W-:-:S04]  /*0c70*/  MOV R12, R10 ;  /* 0x0000000a000c7202 */ /* 0x000fc80000000f00 */
[C---:B------:R-:W-:Y:S02]  /*0c80*/  ISETP.GT.U32.AND P4, PT, R12.reuse, R21, PT ;  /* 0x000000150c00720c */ /* 0x040fe40003f84070 */
[----:B------:R-:W-:-:S11]  /*0c90*/  ISETP.GT.U32.AND P5, PT, R12, R17, PT ;  /* 0x000000110c00720c */ /* 0x000fd60003fa4070 */
[--C-:B------:R-:W-:Y:S02]  /*0ca0*/  @!P4 IMAD.IADD R21, R21, 0x1, -R10.reuse ;  /* 0x000000011515c824 */ /* 0x100fe400078e0a0a */
[----:B------:R-:W-:Y:S01]  /*0cb0*/  @!P5 IMAD.IADD R17, R17, 0x1, -R10 ;  /* 0x000000011111d824 */ /* 0x000fe200078e0a0a */
[----:B------:R-:W-:Y:S02]  /*0cc0*/  ISETP.GE.AND P5, PT, R20, RZ, PT ;  /* 0x000000ff1400720c */ /* 0x000fe40003fa6270 */
[C---:B------:R-:W-:Y:S02]  /*0cd0*/  ISETP.GT.U32.AND P6, PT, R12.reuse, R21, PT ;  /* 0x000000150c00720c */ /* 0x040fe40003fc4070 */
[----:B------:R-:W-:-:S11]  /*0ce0*/  ISETP.GT.U32.AND P4, PT, R12, R17, PT ;  /* 0x000000110c00720c */ /* 0x000fd60003f84070 */
[--C-:B------:R-:W-:Y:S01]  /*0cf0*/  @!P6 IMAD.IADD R21, R21, 0x1, -R10.reuse ;  /* 0x000000011515e824 */ /* 0x100fe200078e0a0a */
[----:B------:R-:W-:Y:S01]  /*0d00*/  ISETP.GT.U32.AND P6, PT, R12, R15, PT ;  /* 0x0000000f0c00720c */ /* 0x000fe20003fc4070 */
[----:B------:R-:W-:Y:S01]  /*0d10*/  @!P4 IMAD.IADD R17, R17, 0x1, -R10 ;  /* 0x000000011111c824 */ /* 0x000fe200078e0a0a */
[----:B------:R-:W-:Y:S01]  /*0d20*/  ISETP.GE.AND P4, PT, R14, RZ, PT ;  /* 0x000000ff0e00720c */ /* 0x000fe20003f86270 */
[----:B------:R-:W-:Y:S01]  /*0d30*/  @!P5 IMAD.MOV R21, RZ, RZ, -R21 ;  /* 0x000000ffff15d224 */ /* 0x000fe200078e0a15 */
[----:B------:R-:W-:Y:S02]  /*0d40*/  IABS R14, R16 ;  /* 0x00000010000e7213 */ /* 0x000fe40000000000 */
[----:B------:R-:W-:Y:S01]  /*0d50*/  ISETP.GE.AND P5, PT, R22, RZ, PT ;  /* 0x000000ff1600720c */ /* 0x000fe20003fa6270 */
[----:B------:R-:W-:Y:S01]  /*0d60*/  IMAD.MOV.U32 R22, RZ, RZ, R17 ;  /* 0x000000ffff167224 */ /* 0x000fe200078e0011 */
[----:B------:R-:W-:Y:S01]  /*0d70*/  SEL R21, R13, R21, !P3 ;  /* 0x000000150d157207 */ /* 0x000fe20005800000 */
[----:B------:R-:W-:-:S04]  /*0d80*/  IMAD.HI.U32 R20, R11, R14, RZ ;  /* 0x0000000e0b147227 */ /* 0x000fc800078e00ff */
[----:B------:R-:W-:Y:S01]  /*0d90*/  @!P6 IADD3 R15, PT, PT, R15, -R10, RZ ;  /* 0x8000000a0f0fe210 */ /* 0x000fe20007ffe0ff */
[----:B------:R-:W-:Y:S02]  /*0da0*/  IMAD R21, R19, R24, R21 ;  /* 0x0000001813157224 */ /* 0x000fe400078e0215 */
[----:B------:R-:W-:Y:S01]  /*0db0*/  IMAD.MOV R25, RZ, RZ, -R20 ;  /* 0x000000ffff197224 */ /* 0x000fe200078e0a14 */
[----:B------:R-:W-:Y:S01]  /*0dc0*/  ISETP.GT.U32.AND P6, PT, R12, R15, PT ;  /* 0x0000000f0c00720c */ /* 0x000fe20003fc4070 */
[----:B------:R-:W-:Y:S01]  /*0dd0*/  @!P4 IMAD.MOV R22, RZ, RZ, -R22 ;  /* 0x000000ffff16c224 */ /* 0x000fe200078e0a16 */
[----:B------:R-:W-:Y:S01]  /*0de0*/  IADD3 R20, P4, PT, R21, UR8, RZ ;  /* 0x0000000815147c10 */ /* 0x000fe2000ff9e0ff */
[----:B------:R-:W-:Y:S01]  /*0df0*/  IMAD R17, R10, R25, R14 ;  /* 0x000000190a117224 */ /* 0x000fe200078e020e */
[----:B------:R-:W-:Y:S02]  /*0e00*/  IADD3 R25, PT, PT, R23, 0x5, RZ ;  /* 0x0000000517197810 */ /* 0x000fe40007ffe0ff */
[----:B------:R-:W-:-:S02]  /*0e10*/  LEA.HI.X.SX32 R21, R21, UR9, 0x1, P4 ;  /* 0x0000000915157c11 */ /* 0x000fc4000a0f0eff */
[----:B------:R-:W-:Y:S02]  /*0e20*/  ISETP.GT.U32.AND P4, PT, R12, R17, PT ;  /* 0x000000110c00720c */ /* 0x000fe40003f84070 */
[----:B------:R-:W-:Y:S01]  /*0e30*/  SEL R22, R13, R22, !P3 ;  /* 0x000000160d167207 */ /* 0x000fe20005800000 */
[----:B------:R0:W3:Y:S02]  /*0e40*/  LDG.E.S8 R20, desc[UR6][R20.64] ;  /* 0x0000000614147981 */ /* 0x0000e4000c1e1300 */
[----:B------:R-:W-:Y:S01]  /*0e50*/  @!P6 IMAD.IADD R15, R15, 0x1, -R10 ;  /* 0x000000010f0fe824 */ /* 0x000fe200078e0a0a */
[----:B------:R-:W-:Y:S01]  /*0e60*/  ISETP.GE.AND P6, PT, R16, RZ, PT ;  /* 0x000000ff1000720c */ /* 0x000fe20003fc6270 */
[----:B------:R-:W-:Y:S02]  /*0e70*/  IMAD R22, R19, R24, R22 ;  /* 0x0000001813167224 */ /* 0x000fe400078e0216 */
[----:B------:R-:W-:Y:S01]  /*0e80*/  IMAD.MOV.U32 R16, RZ, RZ, R15 ;  /* 0x000000ffff107224 */ /* 0x000fe200078e000f */
[----:B------:R-:W-:-:S03]  /*0e90*/  IABS R26, R25 ;  /* 0x00000019001a7213 */ /* 0x000fc60000000000 */
[----:B------:R-:W-:Y:S01]  /*0ea0*/  @!P5 IMAD.MOV R16, RZ, RZ, -R16 ;  /* 0x000000ffff10d224 */ /* 0x000fe200078e0a10 */
[----:B------:R-:W-:Y:S01]  /*0eb0*/  IADD3 R14, P5, PT, R22, UR8, RZ ;  /* 0x00000008160e7c10 */ /* 0x000fe2000ffbe0ff */
[----:B------:R-:W-:-:S03]  /*0ec0*/  @!P4 IMAD.IADD R17, R17, 0x1, -R10 ;  /* 0x000000011111c824 */ /* 0x000fc600078e0a0a */
[----:B------:R-:W-:Y:S01]  /*0ed0*/  LEA.HI.X.SX32 R15, R22, UR9, 0x1, P5 ;  /* 0x00000009160f7c11 */ /* 0x000fe2000a8f0eff */
[----:B0-----:R-:W-:Y:S01]  /*0ee0*/  IMAD.HI.U32 R21, R11, R26, RZ ;  /* 0x0000001a0b157227 */ /* 0x001fe200078e00ff */
[----:B------:R-:W-:-:S03]  /*0ef0*/  ISETP.GT.U32.AND P5, PT, R12, R17, PT ;  /* 0x000000110c00720c */ /* 0x000fc60003fa4070 */
[----:B------:R-:W-:Y:S01]  /*0f00*/  IMAD.MOV R21, RZ, RZ, -R21 ;  /* 0x000000ffff157224 */ /* 0x000fe200078e0a15 */
[----:B------:R-:W-:Y:S01]  /*0f10*/  SEL R16, R13, R16, !P3 ;  /* 0x000000100d107207 */ /* 0x000fe20005800000 */
[----:B------:R0:W4:Y:S02]  /*0f20*/  LDG.E.S8 R22, desc[UR6][R14.64] ;  /* 0x000000060e167981 */ /* 0x000124000c1e1300 */
[----:B------:R-:W-:-:S06]  /*0f30*/  IMAD R21, R10, R21, R26 ;  /* 0x000000150a157224 */ /* 0x000fcc00078e021a */
[----:B------:R-:W-:Y:S01]  /*0f40*/  @!P5 IMAD.IADD R17, R17, 0x1, -R10 ;  /* 0x000000011111d824 */ /* 0x000fe200078e0a0a */
[----:B------:R-:W-:-:S03]  /*0f50*/  ISETP.GT.U32.AND P5, PT, R12, R21, PT ;  /* 0x000000150c00720c */ /* 0x000fc60003fa4070 */
[----:B------:R-:W-:-:S10]  /*0f60*/  IMAD.MOV.U32 R26, RZ, RZ, R17 ;  /* 0x000000ffff1a7224 */ /* 0x000fd400078e0011 */
[----:B------:R-:W-:-:S04]  /*0f70*/  @!P5 IADD3 R21, PT, PT, R21, -R10, RZ ;  /* 0x8000000a1515d210 */ /* 0x000fc80007ffe0ff */
[----:B------:R-:W-:Y:S01]  /*0f80*/  ISETP.GT.U32.AND P5, PT, R12, R21, PT ;  /* 0x000000150c00720c */ /* 0x000fe20003fa4070 */
[----:B------:R-:W-:Y:S01]  /*0f90*/  IMAD R17, R19, R24, R16 ;  /* 0x0000001813117224 */ /* 0x000fe200078e0210 */
[----:B------:R-:W-:Y:S01]  /*0fa0*/  ISETP.GE.AND P4, PT, R25, RZ, PT ;  /* 0x000000ff1900720c */ /* 0x000fe20003f86270 */
[----:B------:R-:W-:-:S05]  /*0fb0*/  @!P6 IMAD.MOV R26, RZ, RZ, -R26 ;  /* 0x000000ffff1ae224 */ /* 0x000fca00078e0a1a */
[----:B------:R-:W-:-:S05]  /*0fc0*/  SEL R26, R13, R26, !P3 ;  /* 0x0000001a0d1a7207 */ /* 0x000fca0005800000 */
[----:B------:R-:W-:Y:S01]  /*0fd0*/  @!P5 IMAD.IADD R21, R21, 0x1, -R10 ;  /* 0x000000011515d824 */ /* 0x000fe200078e0a0a */
[----:B------:R-:W-:Y:S01]  /*0fe0*/  IADD3 R28, P5, PT, R17, UR8, RZ ;  /* 0x00000008111c7c10 */ /* 0x000fe2000ffbe0ff */
[----:B------:R-:W-:Y:S02]  /*0ff0*/  IMAD R26, R19, R24, R26 ;  /* 0x00000018131a7224 */ /* 0x000fe400078e021a */
[----:B------:R-:W-:Y:S01]  /*1000*/  IMAD.MOV.U32 R16, RZ, RZ, R21 ;  /* 0x000000ffff107224 */ /* 0x000fe200078e0015 */
[----:B------:R-:W-:-:S03]  /*1010*/  LEA.HI.X.SX32 R29, R17, UR9, 0x1, P5 ;  /* 0x00000009111d7c11 */ /* 0x000fc6000a8f0eff */
[----:B------:R-:W-:Y:S01]  /*1020*/  @!P4 IMAD.MOV R16, RZ, RZ, -R16 ;  /* 0x000000ffff10c224 */ /* 0x000fe200078e0a10 */
[C---:B0-----:R-:W-:Y:S01]  /*1030*/  IADD3 R14, P4, PT, R26.reuse, UR8, RZ ;  /* 0x000000081a0e7c10 */ /* 0x041fe2000ff9e0ff */
[----:B------:R0:W5:Y:S03]  /*1040*/  LDG.E.S8 R21, desc[UR6][R28.64] ;  /* 0x000000061c157981 */ /* 0x000166000c1e1300 */
[----:B------:R-:W-:Y:S02]  /*1050*/  LEA.HI.X.SX32 R15, R26, UR9, 0x1, P4 ;  /* 0x000000091a0f7c11 */ /* 0x000fe4000a0f0eff */
[----:B------:R-:W-:-:S03]  /*1060*/  SEL R16, R13, R16, !P3 ;  /* 0x000000100d107207 */ /* 0x000fc60005800000 */
[----:B------:R1:W5:Y:S01]  /*1070*/  LDG.E.S8 R25, desc[UR6][R14.64] ;  /* 0x000000060e197981 */ /* 0x000362000c1e1300 */
[----:B0-----:R-:W-:-:S05]  /*1080*/  VIADD R28, R23, 0x6 ;  /* 0x00000006171c7836 */ /* 0x001fca0000000000 */
[----:B------:R-:W-:Y:S01]  /*1090*/  IABS R29, R28 ;  /* 0x0000001c001d7213 */ /* 0x000fe20000000000 */
[----:B------:R-:W-:-:S04]  /*10a0*/  IMAD R17, R19, R24, R16 ;  /* 0x0000001813117224 */ /* 0x000fc800078e0210 */
[----:B-1----:R-:W-:-:S04]  /*10b0*/  IMAD.HI.U32 R14, R11, R29, RZ ;  /* 0x0000001d0b0e7227 */ /* 0x002fc800078e00ff */
[----:B------:R-:W-:Y:S01]  /*10c0*/  IMAD.MOV R14, RZ, RZ, -R14 ;  /* 0x000000ffff0e7224 */ /* 0x000fe200078e0a0e */
[----:B------:R-:W-:-:S03]  /*10d0*/  IADD3 R16, P4, PT, R17, UR8, RZ ;  /* 0x0000000811107c10 */ /* 0x000fc6000ff9e0ff */
[----:B------:R-:W-:Y:S01]  /*10e0*/  IMAD R15, R10, R14, R29 ;  /* 0x0000000e0a0f7224 */ /* 0x000fe200078e021d */
[----:B------:R-:W-:-:S04]  /*10f0*/  LEA.HI.X.SX32 R17, R17, UR9, 0x1, P4 ;  /* 0x0000000911117c11 */ /* 0x000fc8000a0f0eff */
[----:B------:R-:W-:Y:S02]  /*1100*/  ISETP.GT.U32.AND P4, PT, R12, R15, PT ;  /* 0x0000000f0c00720c */ /* 0x000fe40003f84070 */
[----:B------:R-:W-:Y:S01]  /*1110*/  ISETP.GE.AND P5, PT, R28, RZ, PT ;  /* 0x000000ff1c00720c */ /* 0x000fe20003fa6270 */
[----:B------:R0:W5:Y:S10]  /*1120*/  LDG.E.S8 R17, desc[UR6][R16.64] ;  /* 0x0000000610117981 */ /* 0x000174000c1e1300 */
[----:B------:R-:W-:-:S05]  /*1130*/  @!P4 IMAD.IADD R15, R15, 0x1, -R10 ;  /* 0x000000010f0fc824 */ /* 0x000fca00078e0a0a */
[----:B------:R-:W-:Y:S02]  /*1140*/  ISETP.GT.U32.AND P4, PT, R12, R15, PT ;  /* 0x0000000f0c00720c */ /* 0x000fe40003f84070 */
[----:B------:R-:W-:Y:S01]  /*1150*/  IADD3 R26, PT, PT, R18, UR5, RZ ;  /* 0x00000005121a7c10 */ /* 0x000fe2000fffe0ff */
[----:B0-----:R-:W-:-:S04]  /*1160*/  VIADD R16, R23, 0x7 ;  /* 0x0000000717107836 */ /* 0x001fc80000000000 */
[----:B------:R-:W-:-:S06]  /*1170*/  IMAD R26, R26, 0x4, R8 ;  /* 0x000000041a1a7824 */ /* 0x000fcc00078e0208 */
[----:B------:R-:W-:Y:S01]  /*1180*/  @!P4 IMAD.IADD R15, R15, 0x1, -R10 ;  /* 0x000000010f0fc824 */ /* 0x000fe200078e0a0a */
[----:B--2---:R0:W-:Y:S04]  /*1190*/  STS [R26], R27 ;  /* 0x0000001b1a007388 */ /* 0x0041e80000000800 */
[----:B------:R-:W-:Y:S02]  /*11a0*/  @!P5 IADD3 R15, PT, PT, -R15, RZ, RZ ;  /* 0x000000ff0f0fd210 */ /* 0x000fe40007ffe1ff */
[----:B------:R-:W-:Y:S02]  /*11b0*/  ISETP.GE.AND P5, PT, R16, RZ, PT ;  /* 0x000000ff1000720c */ /* 0x000fe40003fa6270 */
[----:B------:R-:W-:Y:S02]  /*11c0*/  SEL R15, R13, R15, !P3 ;  /* 0x0000000f0d0f7207 */ /* 0x000fe40005800000 */
[----:B0-----:R-:W-:-:S03]  /*11d0*/  IABS R27, R16 ;  /* 0x00000010001b7213 */ /* 0x001fc60000000000 */
[----:B------:R-:W-:Y:S02]  /*11e0*/  IMAD R15, R19, R24, R15 ;  /* 0x00000018130f7224 */ /* 0x000fe400078e020f */
[----:B------:R-:W-:-:S04]  /*11f0*/  IMAD.HI.U32 R16, R11, R27, RZ ;  /* 0x0000001b0b107227 */ /* 0x000fc800078e00ff */
[----:B------:R-:W-:Y:S01]  /*1200*/  IMAD.MOV R16, RZ, RZ, -R16 ;  /* 0x000000ffff107224 */ /* 0x000fe200078e0a10 */
[----:B------:R-:W-:-:S03]  /*1210*/  IADD3 R14, P4, PT, R15, UR8, RZ ;  /* 0x000000080f0e7c10 */ /* 0x000fc6000ff9e0ff */
[----:B------:R-:W-:Y:S01]  /*1220*/  IMAD R27, R10, R16, R27 ;  /* 0x000000100a1b7224 */ /* 0x000fe200078e021b */
[----:B------:R-:W-:-:S04]  /*1230*/  LEA.HI.X.SX32 R15, R15, UR9, 0x1, P4 ;  /* 0x000000090f0f7c11 */ /* 0x000fc8000a0f0eff */
[----:B------:R-:W-:Y:S01]  /*1240*/  ISETP.GT.U32.AND P4, PT, R12, R27, PT ;  /* 0x0000001b0c00720c */ /* 0x000fe20003f84070 */
[----:B------:R0:W2:-:S12]  /*1250*/  LDG.E.S8 R23, desc[UR6][R14.64] ;  /* 0x000000060e177981 */ /* 0x000098000c1e1300 */
[----:B------:R-:W-:-:S05]  /*1260*/  @!P4 IMAD.IADD R27, R27, 0x1, -R10 ;  /* 0x000000011b1bc824 */ /* 0x000fca00078e0a0a */
[----:B------:R-:W-:-:S13]  /*1270*/  ISETP.GT.U32.AND P4, PT, R12, R27, PT ;  /* 0x0000001b0c00720c */ /* 0x000fda0003f84070 */
[----:B------:R-:W-:-:S04]  /*1280*/  @!P4 IMAD.IADD R27, R27, 0x1, -R10 ;  /* 0x000000011b1bc824 */ /* 0x000fc800078e0a0a */
[----:B------:R-:W-:-:S05]  /*1290*/  @!P5 IMAD.MOV R27, RZ, RZ, -R27 ;  /* 0x000000ffff1bd224 */ /* 0x000fca00078e0a1b */
[----:B------:R-:W-:-:S05]  /*12a0*/  SEL R27, R13, R27, !P3 ;  /* 0x0000001b0d1b7207 */ /* 0x000fca0005800000 */
[----:B------:R-:W-:-:S05]  /*12b0*/  IMAD R27, R19, R24, R27 ;  /* 0x00000018131b7224 */ /* 0x000fca00078e021b */
[----:B0-----:R-:W-:-:S04]  /*12c0*/  IADD3 R14, P4, PT, R27, UR8, RZ ;  /* 0x000000081b0e7c10 */ /* 0x001fc8000ff9e0ff */
[----:B------:R-:W-:-:S06]  /*12d0*/  LEA.HI.X.SX32 R15, R27, UR9, 0x1, P4 ;  /* 0x000000091b0f7c11 */ /* 0x000fcc000a0f0eff */
[----:B------:R-:W2:Y:S01]  /*12e0*/  LDG.E.S8 R15, desc[UR6][R14.64] ;  /* 0x000000060e0f7981 */ /* 0x000ea2000c1e1300 */
[----:B------:R-:W-:-:S06]  /*12f0*/  UIADD3 UR5, UPT, UPT, UR5, 0x8, URZ ;  /* 0x0000000805057890 */ /* 0x000fcc000fffe0ff */
[----:B------:R-:W-:Y:S01]  /*1300*/  ISETP.NE.AND P4, PT, R4, UR5, PT ;  /* 0x0000000504007c0c */ /* 0x000fe2000bf85270 */
[----:B---3--:R3:W-:Y:S04]  /*1310*/  STS [R26+0x4], R20 ;  /* 0x000004141a007388 */ /* 0x0087e80000000800 */
[----:B----4-:R3:W-:Y:S04]  /*1320*/  STS [R26+0x8], R22 ;  /* 0x000008161a007388 */ /* 0x0107e80000000800 */
[----:B-----5:R3:W-:Y:S04]  /*1330*/  STS [R26+0xc], R21 ;  /* 0x00000c151a007388 */ /* 0x0207e80000000800 */
[----:B------:R3:W-:Y:S04]  /*1340*/  STS [R26+0x10], R25 ;  /* 0x000010191a007388 */ /* 0x0007e80000000800 */
[----:B------:R3:W-:Y:S04]  /*1350*/  STS [R26+0x14], R17 ;  /* 0x000014111a007388 */ /* 0x0007e80000000800 */
[----:B--2---:R3:W-:Y:S04]  /*1360*/  STS [R26+0x18], R23 ;  /* 0x000018171a007388 */ /* 0x0047e80000000800 */
[----:B------:R3:W-:Y:S01]  /*1370*/  STS [R26+0x1c], R15 ;  /* 0x00001c0f1a007388 */ /* 0x0007e20000000800 */
[----:B------:R-:W-:Y:S05]  /*1380*/  @P4 BRA `(.L_x_4) ;  /* 0xfffffff4008c4947 */ /* 0x000fea000383ffff */
[----:B---3--:R-:W-:-:S07]  /*1390*/  MOV R25, R4 ;  /* 0x0000000400197202 */ /* 0x008fce0000000f00 */
.L_x_3:
[----:B------:R-:W-:-:S04]  /*13a0*/  LOP3.LUT R14, R6, 0x7, RZ, 0xc0, !PT ;  /* 0x00000007060e7812 */ /* 0x000fc800078ec0ff */
[----:B------:R-:W-:-:S13]  /*13b0*/  ISETP.NE.AND P4, PT, R14, RZ, PT ;  /* 0x000000ff0e00720c */ /* 0x000fda0003f85270 */
[----:B------:R-:W-:Y:S05]  /*13c0*/  @!P4 BRA `(.L_x_5) ;  /* 0x000000080024c947 */ /* 0x000fea0003800000 */
[----:B------:R-:W-:Y:S01]  /*13d0*/  LOP3.LUT P4, RZ, R6, 0x3, RZ, 0xc0, !PT ;  /* 0x0000000306ff7812 */ /* 0x000fe2000788c0ff */
[----:B------:R-:W-:-:S12]  /*13e0*/  @!P2 BRA `(.L_x_6) ;  /* 0x000000040020a947 */ /* 0x000fd80003800000 */
[----:B------:R-:W-:Y:S01]  /*13f0*/  IMAD.IADD R20, R3, 0x1, R25 ;  /* 0x0000000103147824 */ /* 0x000fe200078e0219 */
[----:B------:R-:W0:Y:S03]  /*1400*/  LDCU.64 UR8, c[0x0][0x388] ;  /* 0x00007100ff0877ac */ /* 0x000e260008000a00 */
[C---:B------:R-:W-:Y:S01]  /*1410*/  VIADD R22, R20.reuse, 0x1 ;  /* 0x0000000114167836 */ /* 0x040fe20000000000 */
[----:B------:R-:W-:Y:S01]  /*1420*/  IABS R21, R20 ;  /* 0x0000001400157213 */ /* 0x000fe20000000000 */
[C---:B------:R-:W-:Y:S02]  /*1430*/  VIADD R16, R20.reuse, 0x2 ;  /* 0x0000000214107836 */ /* 0x040fe40000000000 */
[----:B------:R-:W-:Y:S01]  /*1440*/  VIADD R26, R20, 0x3 ;  /* 0x00000003141a7836 */ /* 0x000fe20000000000 */
[----:B------:R-:W-:Y:S02]  /*1450*/  IABS R17, R22 ;  /* 0x0000001600117213 */ /* 0x000fe40000000000 */
[----:B------:R-:W-:-:S03]  /*1460*/  IABS R23, R16 ;  /* 0x0000001000177213 */ /* 0x000fc60000000000 */
[----:B------:R-:W-:-:S04]  /*1470*/  IMAD.HI.U32 R14, R11, R17, RZ ;  /* 0x000000110b0e7227 */ /* 0x000fc800078e00ff */
[----:B------:R-:W-:Y:S02]  /*1480*/  IMAD.MOV R15, RZ, RZ, -R14 ;  /* 0x000000ffff0f7224 */ /* 0x000fe400078e0a0e */
[----:B------:R-:W-:-:S04]  /*1490*/  IMAD.HI.U32 R14, R11, R23, RZ ;  /* 0x000000170b0e7227 */ /* 0x000fc800078e00ff */
[----:B------:R-:W-:Y:S02]  /*14a0*/  IMAD.MOV R14, RZ, RZ, -R14 ;  /* 0x000000ffff0e7224 */ /* 0x000fe400078e0a0e */
[C---:B------:R-:W-:Y:S02]  /*14b0*/  IMAD R17, R10.reuse, R15, R17 ;  /* 0x0000000f0a117224 */ /* 0x040fe400078e0211 */
[----:B------:R-:W-:Y:S01]  /*14c0*/  IMAD R15, R10, R14, R23 ;  /* 0x0000000e0a0f7224 */ /* 0x000fe200078e0217 */
[----:B------:R-:W-:Y:S01]  /*14d0*/  IABS R23, R26 ;  /* 0x0000001a00177213 */ /* 0x000fe20000000000 */
[----:B------:R-:W-:Y:S01]  /*14e0*/  IMAD.HI.U32 R14, R11, R21, RZ ;  /* 0x000000150b0e7227 */ /* 0x000fe200078e00ff */
[C---:B------:R-:W-:Y:S02]  /*14f0*/  ISETP.GT.U32.AND P6, PT, R12.reuse, R17, PT ;  /* 0x000000110c00720c */ /* 0x040fe40003fc4070 */
[----:B------:R-:W-:Y:S02]  /*1500*/  ISETP.GT.U32.AND P5, PT, R12, R15, PT ;  /* 0x0000000f0c00720c */ /* 0x000fe40003fa4070 */
[----:B------:R-:W-:-:S05]  /*1510*/  IADD3 R14, PT, PT, -R14, RZ, RZ ;  /* 0x000000ff0e0e7210 */ /* 0x000fca0007ffe1ff */
[----:B------:R-:W-:Y:S02]  /*1520*/  IMAD R21, R10, R14, R21 ;  /* 0x0000000e0a157224 */ /* 0x000fe400078e0215 */
[----:B------:R-:W-:-:S04]  /*1530*/  IMAD.HI.U32 R14, R11, R23, RZ ;  /* 0x000000170b0e7227 */ /* 0x000fc800078e00ff */
[--C-:B------:R-:W-:Y:S01]  /*1540*/  @!P6 IMAD.IADD R17, R17, 0x1, -R10.reuse ;  /* 0x000000011111e824 */ /* 0x100fe200078e0a0a */
[----:B------:R-:W-:Y:S01]  /*1550*/  ISETP.GT.U32.AND P6, PT, R12, R21, PT ;  /* 0x000000150c00720c */ /* 0x000fe20003fc4070 */
[----:B------:R-:W-:Y:S01]  /*1560*/  @!P5 IMAD.IADD R15, R15, 0x1, -R10 ;  /* 0x000000010f0fd824 */ /* 0x000fe200078e0a0a */
[----:B------:R-:W-:Y:S02]  /*1570*/  IADD3 R14, PT, PT, -R14, RZ, RZ ;  /* 0x000000ff0e0e7210 */ /* 0x000fe40007ffe1ff */
[----:B------:R-:W-:-:S03]  /*1580*/  ISETP.GT.U32.AND P5, PT, R12, R17, PT ;  /* 0x000000110c00720c */ /* 0x000fc60003fa4070 */
[----:B------:R-:W-:-:S06]  /*1590*/  IMAD R23, R10, R14, R23 ;  /* 0x0000000e0a177224 */ /* 0x000fcc00078e0217 */
[----:B------:R-:W-:Y:S01]  /*15a0*/  @!P6 IMAD.IADD R21, R21, 0x1, -R10 ;  /* 0x000000011515e824 */ /* 0x000fe200078e0a0a */
[----:B------:R-:W-:-:S03]  /*15b0*/  ISETP.GT.U32.AND P6, PT, R12, R15, PT ;  /* 0x0000000f0c00720c */ /* 0x000fc60003fc4070 */
[----:B------:R-:W-:Y:S01]  /*15c0*/  @!P5 IMAD.IADD R17, R17, 0x1, -R10 ;  /* 0x000000011111d824 */ /* 0x000fe200078e0a0a */
[----:B------:R-:W-:-:S09]  /*15d0*/  ISETP.GT.U32.AND P5, PT, R12, R21, PT ;  /* 0x000000150c00720c */ /* 0x000fd20003fa4070 */
[----:B------:R-:W-:Y:S01]  /*15e0*/  @!P6 IMAD.IADD R15, R15, 0x1, -R10 ;  /* 0x000000010f0fe824 */ /* 0x000fe200078e0a0a */
[----:B------:R-:W-:-:S03]  /*15f0*/  ISETP.GE.AND P6, PT, R22, RZ, PT ;  /* 0x000000ff1600720c */ /* 0x000fc60003fc6270 */
[----:B------:R-:W-:Y:S01]  /*1600*/  @!P5 IMAD.IADD R21, R21, 0x1, -R10 ;  /* 0x000000011515d824 */ /* 0x000fe200078e0a0a */
[----:B------:R-:W-:-:S09]  /*1610*/  ISETP.GT.U32.AND P5, PT, R12, R23, PT ;  /* 0x000000170c00720c */ /* 0x000fd20003fa4070 */
[----:B------:R-:W-:Y:S01]  /*1620*/  @!P6 IMAD.MOV R17, RZ, RZ, -R17 ;  /* 0x000000ffff11e224 */ /* 0x000fe200078e0a11 */
[----:B------:R-:W-:-:S03]  /*1630*/  ISETP.GE.AND P6, PT, R20, RZ, PT ;  /* 0x000000ff1400720c */ /* 0x000fc60003fc6270 */
[----:B------:R-:W-:Y:S01]  /*1640*/  @!P5 IMAD.IADD R23, R23, 0x1, -R10 ;  /* 0x000000011717d824 */ /* 0x000fe200078e0a0a */
[----:B------:R-:W-:-:S04]  /*1650*/  SEL R14, R13, R17, !P3 ;  /* 0x000000110d0e7207 */ /* 0x000fc80005800000 */
[----:B------:R-:W-:Y:S01]  /*1660*/  ISETP.GT.U32.AND P5, PT, R12, R23, PT ;  /* 0x000000170c00720c */ /* 0x000fe20003fa4070 */
[----:B------:R-:W-:-:S04]  /*1670*/  IMAD R14, R19, R24, R14 ;  /* 0x00000018130e7224 */ /* 0x000fc800078e020e */
[----:B------:R-:W-:Y:S01]  /*1680*/  @!P6 IMAD.MOV R21, RZ, RZ, -R21 ;  /* 0x000000ffff15e224 */ /* 0x000fe200078e0a15 */
[----:B------:R-:W-:-:S04]  /*1690*/  ISETP.GE.AND P6, PT, R16, RZ, PT ;  /* 0x000000ff1000720c */ /* 0x000fc80003fc6270 */
[----:B------:R-:W-:-:S03]  /*16a0*/  SEL R21, R13, R21, !P3 ;  /* 0x000000150d157207 */ /* 0x000fc60005800000 */
[----:B------:R-:W-:Y:S02]  /*16b0*/  @!P5 IADD3 R23, PT, PT, R23, -R10, RZ ;  /* 0x8000000a1717d210 */ /* 0x000fe40007ffe0ff */
[----:B------:R-:W-:Y:S01]  /*16c0*/  ISETP.GE.AND P5, PT, R26, RZ, PT ;  /* 0x000000ff1a00720c */ /* 0x000fe20003fa6270 */
[----:B------:R-:W-:-:S03]  /*16d0*/  IMAD R21, R19, R24, R21 ;  /* 0x0000001813157224 */ /* 0x000fc600078e0215 */
[----:B------:R-:W-:Y:S01]  /*16e0*/  @!P6 IMAD.MOV R15, RZ, RZ, -R15 ;  /* 0x000000ffff0fe224 */ /* 0x000fe200078e0a0f */
[----:B0-----:R-:W-:-:S04]  /*16f0*/  IADD3 R20, P6, PT, R14, UR8, RZ ;  /* 0x000000080e147c10 */ /* 0x001fc8000ffde0ff */
[----:B------:R-:W-:-:S04]  /*1700*/  SEL R15, R13, R15, !P3 ;  /* 0x0000000f0d0f7207 */ /* 0x000fc80005800000 */
[----:B------:R-:W-:Y:S01]  /*1710*/  @!P5 IMAD.MOV R23, RZ, RZ, -R23 ;  /* 0x000000ffff17d224 */ /* 0x000fe200078e0a17 */
[----:B------:R-:W-:Y:S01]  /*1720*/  IADD3 R22, P5, PT, R21, UR8, RZ ;  /* 0x0000000815167c10 */ /* 0x000fe2000ffbe0ff */
[----:B------:R-:W-:-:S03]  /*1730*/  IMAD R15, R19, R24, R15 ;  /* 0x00000018130f7224 */ /* 0x000fc600078e020f */
[----:B------:R-:W-:Y:S02]  /*1740*/  SEL R16, R13, R23, !P3 ;  /* 0x000000170d107207 */ /* 0x000fe40005800000 */
[----:B------:R-:W-:-:S03]  /*1750*/  LEA.HI.X.SX32 R23, R21, UR9, 0x1, P5 ;  /* 0x0000000915177c11 */ /* 0x000fc6000a8f0eff */
[----:B------:R-:W-:Y:S01]  /*1760*/  IMAD R26, R19, R24, R16 ;  /* 0x00000018131a7224 */ /* 0x000fe200078e0210 */
[C---:B------:R-:W-:Y:S01]  /*1770*/  IADD3 R16, P5, PT, R15.reuse, UR8, RZ ;  /* 0x000000080f107c10 */ /* 0x040fe2000ffbe0ff */
[----:B------:R-:W2:Y:S01]  /*1780*/  LDG.E.S8 R22, desc[UR6][R22.64] ;  /* 0x0000000616167981 */ /* 0x000ea2000c1e1300 */
[----:B------:R-:W-:Y:S02]  /*1790*/  LEA.HI.X.SX32 R21, R14, UR9, 0x1, P6 ;  /* 0x000000090e157c11 */ /* 0x000fe4000b0f0eff */
[C---:B------:R-:W-:Y:S02]  /*17a0*/  IADD3 R14, P6, PT, R26.reuse, UR8, RZ ;  /* 0x000000081a0e7c10 */ /* 0x040fe4000ffde0ff */
[----:B------:R-:W-:Y:S01]  /*17b0*/  LEA.HI.X.SX32 R17, R15, UR9, 0x1, P5 ;  /* 0x000000090f117c11 */ /* 0x000fe2000a8f0eff */
[----:B------:R-:W3:Y:S01]  /*17c0*/  LDG.E.S8 R20, desc[UR6][R20.64] ;  /* 0x0000000614147981 */ /* 0x000ee2000c1e1300 */
[----:B------:R-:W-:-:S03]  /*17d0*/  LEA.HI.X.SX32 R15, R26, UR9, 0x1, P6 ;  /* 0x000000091a0f7c11 */ /* 0x000fc6000b0f0eff */
[----:B------:R-:W4:Y:S04]  /*17e0*/  LDG.E.S8 R16, desc[UR6][R16.64] ;  /* 0x0000000610107981 */ /* 0x000f28000c1e1300 */
[----:B------:R-:W5:Y:S01]  /*17f0*/  LDG.E.S8 R14, desc[UR6][R14.64] ;  /* 0x000000060e0e7981 */ /* 0x000f62000c1e1300 */
[----:B------:R-:W-:-:S04]  /*1800*/  IMAD.IADD R27, R18, 0x1, R25 ;  /* 0x00000001121b7824 */ /* 0x000fc800078e0219 */
[----:B------:R-:W-:Y:S02]  /*1810*/  IMAD R27, R27, 0x4, R8 ;  /* 0x000000041b1b7824 */ /* 0x000fe400078e0208 */
[----:B------:R-:W-:-:S03]  /*1820*/  VIADD R25, R25, 0x4 ;  /* 0x0000000419197836 */ /* 0x000fc60000000000 */
[----:B--2---:R0:W-:Y:S04]  /*1830*/  STS [R27], R22 ;  /* 0x000000161b007388 */ /* 0x0041e80000000800 */
[----:B---3--:R0:W-:Y:S04]  /*1840*/  STS [R27+0x4], R20 ;  /* 0x000004141b007388 */ /* 0x0081e80000000800 */
[----:B----4-:R0:W-:Y:S04]  /*1850*/  STS [R27+0x8], R16 ;  /* 0x000008101b007388 */ /* 0x0101e80000000800 */
[----:B-----5:R0:W-:Y:S02]  /*1860*/  STS [R27+0xc], R14 ;  /* 0x00000c0e1b007388 */ /* 0x0201e40000000800 */
.L_x_6:
[----:B------:R-:W-:Y:S05]  /*1870*/  @!P4 BRA `(.L_x_5) ;  /* 0x0000000000f8c947 */ /* 0x000fea0003800000 */
[----:B------:R-:W1:Y:S02]  /*1880*/  LDCU UR5, c[0x0][0x384] ;  /* 0x00007080ff0577ac */ /* 0x000e640008000800 */
[----:B-1----:R-:W-:Y:S01]  /*1890*/  ULOP3.LUT UP0, URZ, UR5, 0x1, URZ, 0xc0, !UPT ;  /* 0x0000000105ff7892 */ /* 0x002fe2000f80c0ff */
[----:B------:R-:W-:Y:S10]  /*18a0*/  @!P1 BRA `(.L_x_7) ;  /* 0x0000000000989947 */ /* 0x000ff40003800000 */
[----:B------:R-:W-:Y:S01]  /*18b0*/  IADD3 R21, PT, PT, R3, R25, RZ ;  /* 0x0000001903157210 */ /* 0x000fe20007ffe0ff */
[----:B------:R-:W1:Y:S03]  /*18c0*/  LDCU.64 UR8, c[0x0][0x388] ;  /* 0x00007100ff0877ac */ /* 0x000e660008000a00 */
[----:B------:R-:W-:Y:S01]  /*18d0*/  IABS R15, R21 ;  /* 0x00000015000f7213 */ /* 0x000fe20000000000 */
[----:B0-----:R-:W-:-:S04]  /*18e0*/  VIADD R20, R21, 0x1 ;  /* 0x0000000115147836 */ /* 0x001fc80000000000 */
[----:B------:R-:W-:Y:S01]  /*18f0*/  IMAD.HI.U32 R14, R11, R15, RZ ;  /* 0x0000000f0b0e7227 */ /* 0x000fe200078e00ff */
[----:B------:R-:W-:-:S03]  /*1900*/  IABS R17, R20 ;  /* 0x0000001400117213 */ /* 0x000fc60000000000 */
[----:B------:R-:W-:Y:S02]  /*1910*/  IMAD.MOV R16, RZ, RZ, -R14 ;  /* 0x000000ffff107224 */ /* 0x000fe400078e0a0e */
[----:B------:R-:W-:-:S04]  /*1920*/  IMAD.HI.U32 R14, R11, R17, RZ ;  /* 0x000000110b0e7227 */ /* 0x000fc800078e00ff */
[----:B------:R-:W-:Y:S02]  /*1930*/  IMAD R15, R10, R16, R15 ;  /* 0x000000100a0f7224 */ /* 0x000fe400078e020f */
[----:B------:R-:W-:-:S03]  /*1940*/  IMAD.MOV R14, RZ, RZ, -R14 ;  /* 0x000000ffff0e7224 */ /* 0x000fc600078e0a0e */
[----:B------:R-:W-:Y:S01]  /*1950*/  ISETP.GT.U32.AND P4, PT, R12, R15, PT ;  /* 0x0000000f0c00720c */ /* 0x000fe20003f84070 */
[----:B------:R-:W-:-:S05]  /*1960*/  IMAD R17, R10, R14, R17 ;  /* 0x0000000e0a117224 */ /* 0x000fca00078e0211 */
[----:B------:R-:W-:-:S07]  /*1970*/  ISETP.GT.U32.AND P5, PT, R12, R17, PT ;  /* 0x000000110c00720c */ /* 0x000fce0003fa4070 */
[----:B------:R-:W-:-:S05]  /*1980*/  @!P4 IMAD.IADD R15, R15, 0x1, -R10 ;  /* 0x000000010f0fc824 */ /* 0x000fca00078e0a0a */
[----:B------:R-:W-:Y:S01]  /*1990*/  ISETP.GT.U32.AND P4, PT, R12, R15, PT ;  /* 0x0000000f0c00720c */ /* 0x000fe20003f84070 */
[----:B------:R-:W-:Y:S01]  /*19a0*/  @!P5 IMAD.IADD R17, R17, 0x1, -R10 ;  /* 0x000000011111d824 */ /* 0x000fe200078e0a0a */
[----:B------:R-:W-:-:S04]  /*19b0*/  ISETP.GE.AND P5, PT, R21, RZ, PT ;  /* 0x000000ff1500720c */ /* 0x000fc80003fa6270 */
[----:B------:R-:W-:-:S07]  /*19c0*/  ISETP.GT.U32.AND P6, PT, R12, R17, PT ;  /* 0x000000110c00720c */ /* 0x000fce0003fc4070 */
[----:B------:R-:W-:Y:S02]  /*19d0*/  @!P4 IADD3 R15, PT, PT, R15, -R10, RZ ;  /* 0x8000000a0f0fc210 */ /* 0x000fe40007ffe0ff */
[----:B------:R-:W-:-:S03]  /*19e0*/  ISETP.GE.AND P4, PT, R20, RZ, PT ;  /* 0x000000ff1400720c */ /* 0x000fc60003f86270 */
[----:B------:R-:W-:Y:S02]  /*19f0*/  @!P5 IMAD.MOV R15, RZ, RZ, -R15 ;  /* 0x000000ffff0fd224 */ /* 0x000fe400078e0a0f */
[----:B------:R-:W-:-:S03]  /*1a00*/  @!P6 IMAD.IADD R17, R17, 0x1, -R10 ;  /* 0x000000011111e824 */ /* 0x000fc600078e0a0a */
[----:B------:R-:W-:-:S05]  /*1a10*/  SEL R15, R13, R15, !P3 ;  /* 0x0000000f0d0f7207 */ /* 0x000fca0005800000 */
[----:B------:R-:W-:Y:S02]  /*1a20*/  @!P4 IMAD.MOV R17, RZ, RZ, -R17 ;  /* 0x000000ffff11c224 */ /* 0x000fe400078e0a11 */
[----:B------:R-:W-:-:S03]  /*1a30*/  IMAD R15, R19, R24, R15 ;  /* 0x00000018130f7224 */ /* 0x000fc600078e020f */
[----:B------:R-:W-:Y:S02]  /*1a40*/  SEL R17, R13, R17, !P3 ;  /* 0x000000110d117207 */ /* 0x000fe40005800000 */
[----:B-1----:R-:W-:-:S03]  /*1a50*/  IADD3 R16, P4, PT, R15, UR8, RZ ;  /* 0x000000080f107c10 */ /* 0x002fc6000ff9e0ff */
[----:B------:R-:W-:Y:S01]  /*1a60*/  IMAD R20, R19, R24, R17 ;  /* 0x0000001813147224 */ /* 0x000fe200078e0211 */
[----:B------:R-:W-:-:S04]  /*1a70*/  LEA.HI.X.SX32 R17, R15, UR9, 0x1, P4 ;  /* 0x000000090f117c11 */ /* 0x000fc8000a0f0eff */
[C---:B------:R-:W-:Y:S01]  /*1a80*/  IADD3 R14, P5, PT, R20.reuse, UR8, RZ ;  /* 0x00000008140e7c10 */ /* 0x040fe2000ffbe0ff */
[----:B------:R-:W2:Y:S03]  /*1a90*/  LDG.E.S8 R16, desc[UR6][R16.64] ;  /* 0x0000000610107981 */ /* 0x000ea6000c1e1300 */
[----:B------:R-:W-:-:S05]  /*1aa0*/  LEA.HI.X.SX32 R15, R20, UR9, 0x1, P5 ;  /* 0x00000009140f7c11 */ /* 0x000fca000a8f0eff */
[----:B------:R-:W3:Y:S01]  /*1ab0*/  LDG.E.S8 R14, desc[UR6][R14.64] ;  /* 0x000000060e0e7981 */ /* 0x000ee2000c1e1300 */
[----:B------:R-:W-:-:S04]  /*1ac0*/  IMAD.IADD R21, R18, 0x1, R25 ;  /* 0x0000000112157824 */ /* 0x000fc800078e0219 */
[----:B------:R-:W-:Y:S01]  /*1ad0*/  IMAD R21, R21, 0x4, R8 ;  /* 0x0000000415157824 */ /* 0x000fe200078e0208 */
[----:B------:R-:W-:-:S04]  /*1ae0*/  IADD3 R25, PT, PT, R25, 0x2, RZ ;  /* 0x0000000219197810 */ /* 0x000fc80007ffe0ff */
[----:B--2---:R1:W-:Y:S04]  /*1af0*/  STS [R21], R16 ;  /* 0x0000001015007388 */ /* 0x0043e80000000800 */
[----:B---3--:R1:W-:Y:S02]  /*1b00*/  STS [R21+0x4], R14 ;  /* 0x0000040e15007388 */ /* 0x0083e40000000800 */
.L_x_7:
[----:B------:R-:W-:Y:S05]  /*1b10*/  BRA.U !UP0, `(.L_x_5) ;  /* 0x0000000108507547 */ /* 0x000fea000b800000 */
[----:B------:R-:W-:Y:S01]  /*1b20*/  IMAD.IADD R15, R3, 0x1, R25 ;  /* 0x00000001030f7824 */ /* 0x000fe200078e0219 */
[----:B------:R-:W2:Y:S04]  /*1b30*/  LDCU.64 UR8, c[0x0][0x388] ;  /* 0x00007100ff0877ac */ /* 0x000ea80008000a00 */
[----:B01----:R-:W-:Y:S02]  /*1b40*/  IABS R14, R15 ;  /* 0x0000000f000e7213 */ /* 0x003fe40000000000 */
[----:B------:R-:W-:-:S03]  /*1b50*/  ISETP.GE.AND P5, PT, R15, RZ, PT ;  /* 0x000000ff0f00720c */ /* 0x000fc60003fa6270 */
[----:B------:R-:W-:-:S04]  /*1b60*/  IMAD.HI.U32 R11, R11, R14, RZ ;  /* 0x0000000e0b0b7227 */ /* 0x000fc800078e00ff */
[----:B------:R-:W-:-:S04]  /*1b70*/  IMAD.MOV R11, RZ, RZ, -R11 ;  /* 0x000000ffff0b7224 */ /* 0x000fc800078e0a0b */
[----:B------:R-:W-:-:S05]  /*1b80*/  IMAD R11, R10, R11, R14 ;  /* 0x0000000b0a0b7224 */ /* 0x000fca00078e020e */
[----:B------:R-:W-:-:S13]  /*1b90*/  ISETP.GT.U32.AND P4, PT, R12, R11, PT ;  /* 0x0000000b0c00720c */ /* 0x000fda0003f84070 */
[----:B------:R-:W-:-:S05]  /*1ba0*/  @!P4 IMAD.IADD R11, R11, 0x1, -R10 ;  /* 0x000000010b0bc824 */ /* 0x000fca00078e0a0a */
[----:B------:R-:W-:-:S13]  /*1bb0*/  ISETP.GT.U32.AND P4, PT, R12, R11, PT ;  /* 0x0000000b0c00720c */ /* 0x000fda0003f84070 */
[----:B------:R-:W-:-:S04]  /*1bc0*/  @!P4 IMAD.IADD R11, R11, 0x1, -R10 ;  /* 0x000000010b0bc824 */ /* 0x000fc800078e0a0a */
[----:B------:R-:W-:-:S05]  /*1bd0*/  @!P5 IMAD.MOV R11, RZ, RZ, -R11 ;  /* 0x000000ffff0bd224 */ /* 0x000fca00078e0a0b */
[----:B------:R-:W-:-:S05]  /*1be0*/  SEL R11, R13, R11, !P3 ;  /* 0x0000000b0d0b7207 */ /* 0x000fca0005800000 */
[----:B------:R-:W-:-:S05]  /*1bf0*/  IMAD R11, R19, R24, R11 ;  /* 0x00000018130b7224 */ /* 0x000fca00078e020b */
[----:B--2---:R-:W-:-:S04]  /*1c00*/  IADD3 R10, P3, PT, R11, UR8, RZ ;  /* 0x000000080b0a7c10 */ /* 0x004fc8000ff7e0ff */
[----:B------:R-:W-:-:S05]  /*1c10*/  LEA.HI.X.SX32 R11, R11, UR9, 0x1, P3 ;  /* 0x000000090b0b7c11 */ /* 0x000fca00098f0eff */
[----:B------:R-:W2:Y:S01]  /*1c20*/  LDG.E.S8 R10, desc[UR6][R10.64] ;  /* 0x000000060a0a7981 */ /* 0x000ea2000c1e1300 */
[----:B------:R-:W-:-:S05]  /*1c30*/  IADD3 R13, PT, PT, R18, R25, RZ ;  /* 0x00000019120d7210 */ /* 0x000fca0007ffe0ff */
[----:B------:R-:W-:-:S05]  /*1c40*/  IMAD R13, R13, 0x4, R8 ;  /* 0x000000040d0d7824 */ /* 0x000fca00078e0208 */
[----:B--2---:R2:W-:Y:S02]  /*1c50*/  STS [R13], R10 ;  /* 0x0000000a0d007388 */ /* 0x0045e40000000800 */
.L_x_5:
[----:B------:R-:W-:-:S06]  /*1c60*/  UIADD3 UR4, UPT, UPT, UR4, 0x1, URZ ;  /* 0x0000000104047890 */ /* 0x000fcc000fffe0ff */
[----:B------:R-:W-:-:S13]  /*1c70*/  ISETP.NE.AND P3, PT, R6, UR4, PT ;  /* 0x0000000406007c0c */ /* 0x000fda000bf65270 */
[----:B------:R-:W-:Y:S05]  /*1c80*/  @!P3 BRA `(.L_x_2) ;  /* 0x00000078007cb947 */ /* 0x000fea0003800000 */
[----:B------:R-:W-:Y:S05]  /*1c90*/  BRA `(.L_x_8) ;  /* 0xffffffe800bc7947 */ /* 0x000fea000383ffff */
.L_x_1:
[----:B------:R-:W-:-:S04]  /*1ca0*/  ISETP.NE.AND P0, PT, R11, 0x1, PT ;  /* 0x000000010b00780c */ /* 0x000fc80003f05270 */
[----:B------:R-:W-:-:S13]  /*1cb0*/  ISETP.NE.OR P0, PT, R14, RZ, P0 ;  /* 0x000000ff0e00720c */ /* 0x000fda0000705670 */
[----:B------:R-:W-:Y:S05]  /*1cc0*/  @P0 BRA `(.L_x_9) ;  /* 0x0000001400d80947 */ /* 0x000fea0003800000 */
[----:B------:R-:W-:-:S13]  /*1cd0*/  ISETP.GE.AND P0, PT, R17, -0x1, PT ;  /* 0xffffffff1100780c */ /* 0x000fda0003f06270 */
[----:B------:R-:W-:Y:S05]  /*1ce0*/  @!P0 BRA `(.L_x_2) ;  /* 0x0000007800648947 */ /* 0x000fea0003800000 */
[----:B------:R-:W-:Y:S01]  /*1cf0*/  IABS R19, R4 ;  /* 0x0000000400137213 */ /* 0x000fe20000000000 */
[----:B------:R-:W-:Y:S01]  /*1d00*/  UMOV UR4, URZ ;  /* 0x000000ff00047c82 */ /* 0x000fe20008000000 */
[--C-:B------:R-:W-:Y:S02]  /*1d10*/  IADD3 R15, PT, PT, R17, R15, R4.reuse ;  /* 0x0000000f110f7210 */ /* 0x100fe40007ffe004 */
[----:B0-----:R-:W0:Y:S01]  /*1d20*/  I2F.RP R0, R19 ;  /* 0x0000001300007306 */ /* 0x001e220000209400 */
[----:B------:R-:W-:Y:S02]  /*1d30*/  ISETP.NE.AND P4, PT, R4, RZ, PT ;  /* 0x000000ff0400720c */ /* 0x000fe40003f85270 */
[----:B------:R-:W-:Y:S02]  /*1d40*/  ISETP.GE.AND P3, PT, R15, RZ, PT ;  /* 0x000000ff0f00720c */ /* 0x000fe40003f66270 */
[----:B------:R-:W-:-:S03]  /*1d50*/  IADD3 R3, PT, PT, R3, -0x2, R4 ;  /* 0xfffffffe03037810 */ /* 0x000fc60007ffe004 */
[----:B0-----:R-:W0:Y:S02]  /*1d60*/  MUFU.RCP R0, R0 ;  /* 0x0000000000007308 */ /* 0x001e240000001000 */
[----:B0-----:R-:W-:-:S06]  /*1d70*/  VIADD R10, R0, 0xffffffe ;  /* 0x0ffffffe000a7836 */ /* 0x001fcc0000000000 */
[----:B------:R0:W1:Y:S02]  /*1d80*/  F2I.FTZ.U32.TRUNC.NTZ R11, R10 ;  /* 0x0000000a000b7305 */ /* 0x000064000021f000 */
[----:B0-----:R-:W-:Y:S02]  /*1d90*/  IMAD.MOV.U32 R10, RZ, RZ, RZ ;  /* 0x000000ffff0a7224 */ /* 0x001fe400078e00ff */
[----:B-1----:R-:W-:-:S04]  /*1da0*/  IMAD.MOV R2, RZ, RZ, -R11 ;  /* 0x000000ffff027224 */ /* 0x002fc800078e0a0b */
[----:B------:R-:W-:Y:S01]  /*1db0*/  IMAD R21, R2, R19, RZ ;  /* 0x0000001302157224 */ /* 0x000fe200078e02ff */
[----:B------:R-:W-:-:S03]  /*1dc0*/  IABS R2, R15 ;  /* 0x0000000f00027213 */ /* 0x000fc60000000000 */
[----:B------:R-:W-:Y:S01]  /*1dd0*/  IMAD.HI.U32 R21, R11, R21, R10 ;  /* 0x000000150b157227 */ /* 0x000fe200078e000a */
[----:B------:R-:W-:-:S05]  /*1de0*/  LOP3.LUT R10, R17, 0x3, RZ, 0xc0, !PT ;  /* 0x00000003110a7812 */ /* 0x000fca00078ec0ff */
[----:B------:R-:W-:-:S04]  /*1df0*/  IMAD.HI.U32 R0, R21, R2, RZ ;  /* 0x0000000215007227 */ /* 0x000fc800078e00ff */
[----:B------:R-:W-:-:S04]  /*1e00*/  IMAD.MOV R11, RZ, RZ, -R0 ;  /* 0x000000ffff0b7224 */ /* 0x000fc800078e0a00 */
[----:B------:R-:W-:Y:S01]  /*1e10*/  IMAD R0, R19, R11, R2 ;  /* 0x0000000b13007224 */ /* 0x000fe200078e0202 */
[----:B------:R-:W-:Y:S01]  /*1e20*/  LOP3.LUT R2, R6, 0x7, RZ, 0xc0, !PT ;  /* 0x0000000706027812 */ /* 0x000fe200078ec0ff */
[----:B------:R-:W-:-:S03]  /*1e30*/  VIADD R11, R17, 0x1 ;  /* 0x00000001110b7836 */ /* 0x000fc60000000000 */
[----:B------:R-:W-:Y:S01]  /*1e40*/  ISETP.GT.U32.AND P0, PT, R19, R0, PT ;  /* 0x000000001300720c */ /* 0x000fe20003f04070 */
[----:B------:R-:W-:Y:S01]  /*1e50*/  VIADD R2, R2, 0xffffffff ;  /* 0xffffffff02027836 */ /* 0x000fe20000000000 */
[----:B------:R-:W-:-:S04]  /*1e60*/  ISETP.GE.U32.AND P1, PT, R11, 0x7, PT ;  /* 0x000000070b00780c */ /* 0x000fc80003f26070 */
[----:B------:R-:W-:Y:S02]  /*1e70*/  ISETP.GE.U32.AND P2, PT, R2, 0x3, PT ;  /* 0x000000030200780c */ /* 0x000fe40003f46070 */
[----:B------:R-:W-:-:S05]  /*1e80*/  IADD3 R2, PT, PT, R13, -0x1, R4 ;  /* 0xffffffff0d027810 */ /* 0x000fca0007ffe004 */
[----:B------:R-:W-:-:S04]  /*1e90*/  @!P0 IADD3 R0, PT, PT, R0, -R19, RZ ;  /* 0x8000001300008210 */ /* 0x000fc80007ffe0ff */
[----:B------:R-:W-:-:S13]  /*1ea0*/  ISETP.GT.U32.AND P0, PT, R19, R0, PT ;  /* 0x000000001300720c */ /* 0x000fda0003f04070 */
[----:B------:R-:W-:Y:S01]  /*1eb0*/  @!P0 IMAD.IADD R0, R0, 0x1, -R19 ;  /* 0x0000000100008824 */ /* 0x000fe200078e0a13 */
[----:B------:R-:W-:-:S03]  /*1ec0*/  ISETP.NE.AND P0, PT, R10, 0x3, PT ;  /* 0x000000030a00780c */ /* 0x000fc60003f05270 */
[----:B------:R-:W-:Y:S01]  /*1ed0*/  @!P3 IMAD.MOV R0, RZ, RZ, -R0 ;  /* 0x000000ffff00b224 */ /* 0x000fe200078e0a00 */
[----:B------:R-:W-:Y:S01]  /*1ee0*/  @!P4 LOP3.LUT R0, RZ, R4, RZ, 0x33, !PT ;  /* 0x00000004ff00c212 */ /* 0x000fe200078e33ff */
[----:B------:R-:W-:-:S08]  /*1ef0*/  IMAD R4, R6, R17, R6 ;  /* 0x0000001106047224 */ /* 0x000fd000078e0206 */
.L_x_15:
[----:B0-----:R-:W0:Y:S01]  /*1f00*/  LDCU UR5, c[0x0][0x380] ;  /* 0x00007000ff0577ac */ /* 0x001e220008000800 */
[----:B-1----:R-:W-:Y:S02]  /*1f10*/  VIADD R14, R2, UR4 ;  /* 0x00000004020e7c36 */ /* 0x002fe40008000000 */
[----:B------:R-:W-:Y:S02]  /*1f20*/  HFMA2 R25, -RZ, RZ, 0, 0 ;  /* 0x00000000ff197431 */ /* 0x000fe400000001ff */
[----:B------:R-:W-:Y:S01]  /*1f30*/  IMAD.MOV.U32 R12, RZ, RZ, RZ ;  /* 0x000000ffff0c7224 */ /* 0x000fe200078e00ff */
[----:B------:R-:W-:Y:S02]  /*1f40*/  IABS R17, R14 ;  /* 0x0000000e00117213 */ /* 0x000fe40000000000 */
[----:B------:R-:W-:Y:S01]  /*1f50*/  ISETP.GE.AND P4, PT, R14, RZ, PT ;  /* 0x000000ff0e00720c */ /* 0x000fe20003f86270 */
[----:B0-----:R-:W-:-:S05]  /*1f60*/  IMAD.U32 R24, RZ, RZ, UR5 ;  /* 0x00000005ff187e24 */ /* 0x001fca000f8e00ff */
[----:B--2---:R-:W-:-:S04]  /*1f70*/  IABS R10, R24 ;  /* 0x00000018000a7213 */ /* 0x004fc80000000000 */
[----:B------:R-:W0:Y:S08]  /*1f80*/  I2F.RP R15, R10 ;  /* 0x0000000a000f7306 */ /* 0x000e300000209400 */
[----:B0-----:R-:W0:Y:S02]  /*1f90*/  MUFU.RCP R15, R15 ;  /* 0x0000000f000f7308 */ /* 0x001e240000001000 */
[----:B0-----:R-:W-:Y:S01]  /*1fa0*/  IADD3 R16, PT, PT, R15, 0xffffffe, RZ ;  /* 0x0ffffffe0f107810 */ /* 0x001fe20007ffe0ff */
[----:B------:R-:W-:-:S05]  /*1fb0*/  VIADD R15, R4, UR4 ;  /* 0x00000004040f7c36 */ /* 0x000fca0008000000 */
[----:B------:R-:W0:Y:S01]  /*1fc0*/  F2I.FTZ.U32.TRUNC.NTZ R13, R16 ;  /* 0x00000010000d7305 */ /* 0x000e22000021f000 */
[----:B------:R-:W-:Y:S02]  /*1fd0*/  IMAD R18, R6, R15, RZ ;  /* 0x0000000f06127224 */ /* 0x000fe400078e02ff */
[----:B0-----:R-:W-:-:S04]  /*1fe0*/  IMAD R11, R13, R10, RZ ;  /* 0x0000000a0d0b7224 */ /* 0x001fc800078e02ff */
[----:B------:R-:W-:-:S04]  /*1ff0*/  IMAD.MOV R11, RZ, RZ, -R11 ;  /* 0x000000ffff0b7224 */ /* 0x000fc800078e0a0b */
[----:B------:R-:W-:-:S04]  /*2000*/  IMAD.HI.U32 R11, R13, R11, R12 ;  /* 0x0000000b0d0b7227 */ /* 0x000fc800078e000c */
[----:B------:R-:W-:-:S04]  /*2010*/  IMAD.MOV.U32 R13, RZ, RZ, R17 ;  /* 0x000000ffff0d7224 */ /* 0x000fc800078e0011 */
[----:B------:R-:W-:-:S04]  /*2020*/  IMAD.HI.U32 R12, R11, R13, RZ ;  /* 0x0000000d0b0c7227 */ /* 0x000fc800078e00ff */
[----:B------:R-:W-:-:S04]  /*2030*/  IMAD.MOV R12, RZ, RZ, -R12 ;  /* 0x000000ffff0c7224 */ /* 0x000fc800078e0a0c */
[----:B------:R-:W-:Y:S01]  /*2040*/  IMAD R13, R10, R12, R13 ;  /* 0x0000000c0a0d7224 */ /* 0x000fe200078e020d */
[----:B------:R-:W-:-:S04]  /*2050*/  MOV R12, R10 ;  /* 0x0000000a000c7202 */ /* 0x000fc80000000f00 */
[----:B------:R-:W-:-:S13]  /*2060*/  ISETP.GT.U32.AND P3, PT, R12, R13, PT ;  /* 0x0000000d0c00720c */ /* 0x000fda0003f64070 */
[----:B------:R-:W-:-:S05]  /*2070*/  @!P3 IMAD.IADD R13, R13, 0x1, -R10 ;  /* 0x000000010d0db824 */ /* 0x000fca00078e0a0a */
[----:B------:R-:W-:-:S13]  /*2080*/  ISETP.GT.U32.AND P3, PT, R12, R13, PT ;  /* 0x0000000d0c00720c */ /* 0x000fda0003f64070 */
[----:B------:R-:W-:Y:S01]  /*2090*/  @!P3 IMAD.IADD R13, R13, 0x1, -R10 ;  /* 0x000000010d0db824 */ /* 0x000fe200078e0a0a */
        /* <DEDUP_REMOVED lines=10> */
.L_x_11:
        /* <DEDUP_REMOVED lines=9> */
[----:B------:R-:W-:-:S05]  /*21d0*/  @!P3 IMAD.IADD R11, R11, 0x1, -R10 ;  /* 0x000000010b0bb824 */ /* 0x000fca00078e0a0a */
        /* <DEDUP_REMOVED lines=10> */
[C---:B------:R-:W-:Y:S01]  /*2280*/  VIADD R20, R23.reuse, 0x1 ;  /* 0x0000000117147836 */ /* 0x040fe20000000000 */
[----:B------:R-:W-:Y:S01]  /*2290*/  IADD3 R22, PT, PT, R23, 0x3, RZ ;  /* 0x0000000317167810 */ /* 0x000fe20007ffe0ff */
[----:B------:R-:W-:-:S03]  /*22a0*/  IMAD.MOV.U32 R14, RZ, RZ, RZ ;  /* 0x000000ffff0e7224 */ /* 0x000fc600078e00ff */
[----:B------:R-:W-:Y:S01]  /*22b0*/  IABS R21, R20 ;  /* 0x0000001400157213 */ /* 0x000fe20000000000 */
[----:B0-----:R-:W-:Y:S01]  /*22c0*/  VIADD R16, R23, 0x4 ;  /* 0x0000000417107836 */ /* 0x001fe20000000000 */
[----:B-1----:R-:W0:Y:S02]  /*22d0*/  MUFU.RCP R12, R12 ;  /* 0x0000000c000c7308 */ /* 0x002e240000001000 */
[----:B0-----:R-:W-:-:S06]  /*22e0*/  IADD3 R15, PT, PT, R12, 0xffffffe, RZ ;  /* 0x0ffffffe0c0f7810 */ /* 0x001fcc0007ffe0ff */
        /* <DEDUP_REMOVED lines=15> */
[----:B------:R-:W-:Y:S02]  /*23e0*/  IMAD R15, R10, R12, R15 ;  /* 0x0000000c0a0f7224 */ /* 0x000fe400078e020f */
[----:B------:R-:W-:-:S05]  /*23f0*/  IMAD.MOV.U32 R12, RZ, RZ, R10 ;  /* 0x000000ffff0c7224 */ /* 0x000fca00078e000a */
[C---:B------:R-:W-:Y:S02]  /*2400*/  ISETP.GT.U32.AND P4, PT, R12.reuse, R21, PT ;  /* 0x000000150c00720c */ /* 0x040fe40003f84070 */
[----:B------:R-:W-:-:S11]  /*2410*/  ISETP.GT.U32.AND P5, PT, R12, R17, PT ;  /* 0x000000110c00720c */ /* 0x000fd60003fa4070 */
[--C-:B------:R-:W-:Y:S02]  /*2420*/  @!P4 IMAD.IADD R21, R21, 0x1, -R10.reuse ;  /* 0x000000011515c824 */ /* 0x100fe400078e0a0a */
[----:B------:R-:W-:Y:S01]  /*2430*/  @!P5 IMAD.IADD R17, R17, 0x1, -R10 ;  /* 0x000000011111d824 */ /* 0x000fe200078e0a0a */
[----:B------:R-:W-:Y:S02]  /*2440*/  ISETP.GE.AND P5, PT, R20, RZ, PT ;  /* 0x000000ff1400720c */ /* 0x000fe40003fa6270 */
[C---:B------:R-:W-:Y:S02]  /*2450*/  ISETP.GT.U32.AND P6, PT, R12.reuse, R21, PT ;  /* 0x000000150c00720c */ /* 0x040fe40003fc4070 */
[----:B------:R-:W-:-:S11]  /*2460*/  ISETP.GT.U32.AND P4, PT, R12, R17, PT ;  /* 0x000000110c00720c */ /* 0x000fd60003f84070 */
[----:B------:R-:W-:Y:S02]  /*2470*/  @!P6 IADD3 R21, PT, PT, R21, -R10, RZ ;  /* 0x8000000a1515e210 */ /* 0x000fe40007ffe0ff */
[----:B------:R-:W-:Y:S01]  /*2480*/  ISETP.GT.U32.AND P6, PT, R12, R15, PT ;  /* 0x0000000f0c00720c */ /* 0x000fe20003fc4070 */
[----:B------:R-:W-:Y:S01]  /*2490*/  @!P4 IMAD.IADD R17, R17, 0x1, -R10 ;  /* 0x000000011111c824 */ /* 0x000fe200078e0a0a */
[----:B------:R-:W-:Y:S01]  /*24a0*/  ISETP.GE.AND P4, PT, R14, RZ, PT ;  /* 0x000000ff0e00720c */ /* 0x000fe20003f86270 */
[----:B------:R-:W-:Y:S01]  /*24b0*/  @!P5 IMAD.MOV R21, RZ, RZ, -R21 ;  /* 0x000000ffff15d224 */ /* 0x000fe200078e0a15 */
[----:B------:R-:W-:Y:S02]  /*24c0*/  IABS R14, R16 ;  /* 0x00000010000e7213 */ /* 0x000fe40000000000 */
[----:B------:R-:W-:Y:S02]  /*24d0*/  ISETP.GE.AND P5, PT, R22, RZ, PT ;  /* 0x000000ff1600720c */ /* 0x000fe40003fa6270 */
[----:B------:R-:W-:Y:S01]  /*24e0*/  SEL R21, R13, R21, !P3 ;  /* 0x000000150d157207 */ /* 0x000fe20005800000 */
[----:B------:R-:W-:Y:S01]  /*24f0*/  IMAD.HI.U32 R20, R11, R14, RZ ;  /* 0x0000000e0b147227 */ /* 0x000fe200078e00ff */
[----:B------:R-:W-:-:S03]  /*2500*/  MOV R22, R17 ;  /* 0x0000001100167202 */ /* 0x000fc60000000f00 */
[----:B------:R-:W-:Y:S02]  /*2510*/  @!P6 IMAD.IADD R15, R15, 0x1, -R10 ;  /* 0x000000010f0fe824 */ /* 0x000fe400078e0a0a */
[----:B------:R-:W-:Y:S02]  /*2520*/  IMAD R21, R19, R24, R21 ;  /* 0x0000001813157224 */ /* 0x000fe400078e0215 */
[----:B------:R-:W-:Y:S01]  /*2530*/  IMAD.MOV R25, RZ, RZ, -R20 ;  /* 0x000000ffff197224 */ /* 0x000fe200078e0a14 */
[----:B------:R-:W-:Y:S01]  /*2540*/  ISETP.GT.U32.AND P6, PT, R12, R15, PT ;  /* 0x0000000f0c00720c */ /* 0x000fe20003fc4070 */
[----:B------:R-:W-:Y:S01]  /*2550*/  @!P4 IMAD.MOV R22, RZ, RZ, -R22 ;  /* 0x000000ffff16c224 */ /* 0x000fe200078e0a16 */
[----:B------:R-:W-:Y:S01]  /*2560*/  IADD3 R20, P4, PT, R21, UR8, RZ ;  /* 0x0000000815147c10 */ /* 0x000fe2000ff9e0ff */
[----:B------:R-:W-:Y:S02]  /*2570*/  IMAD R17, R10, R25, R14 ;  /* 0x000000190a117224 */ /* 0x000fe400078e020e */
[----:B------:R-:W-:Y:S01]  /*2580*/  VIADD R25, R23, 0x5 ;  /* 0x0000000517197836 */ /* 0x000fe20000000000 */
        /* <DEDUP_REMOVED lines=10> */
[C---:B------:R-:W-:Y:S02]  /*2630*/  IADD3 R14, P5, PT, R22.reuse, UR8, RZ ;  /* 0x00000008160e7c10 */ /* 0x040fe4000ffbe0ff */
[----:B------:R-:W-:Y:S02]  /*2640*/  @!P4 IADD3 R17, PT, PT, R17, -R10, RZ ;  /* 0x8000000a1111c210 */ /* 0x000fe40007ffe0ff */
        /* <DEDUP_REMOVED lines=10> */
[----:B------:R-:W-:-:S05]  /*26f0*/  @!P5 IMAD.IADD R21, R21, 0x1, -R10 ;  /* 0x000000011515d824 */ /* 0x000fca00078e0a0a */
[----:B------:R-:W-:Y:S01]  /*2700*/  ISETP.GT.U32.AND P5, PT, R12, R21, PT ;  /* 0x000000150c00720c */ /* 0x000fe20003fa4070 */
[----:B------:R-:W-:Y:S01]  /*2710*/  IMAD R17, R19, R24, R16 ;  /* 0x0000001813117224 */ /* 0x000fe200078e0210 */
[----:B------:R-:W-:Y:S01]  /*2720*/  ISETP.GE.AND P4, PT, R25, RZ, PT ;  /* 0x000000ff1900720c */ /* 0x000fe20003f86270 */
[----:B------:R-:W-:-:S05]  /*2730*/  @!P6 IMAD.MOV R26, RZ, RZ, -R26 ;  /* 0x000000ffff1ae224 */ /* 0x000fca00078e0a1a */
[----:B------:R-:W-:-:S05]  /*2740*/  SEL R26, R13, R26, !P3 ;  /* 0x0000001a0d1a7207 */ /* 0x000fca0005800000 */
[----:B------:R-:W-:Y:S02]  /*2750*/  @!P5 IADD3 R21, PT, PT, R21, -R10, RZ ;  /* 0x8000000a1515d210 */ /* 0x000fe40007ffe0ff */
        /* <DEDUP_REMOVED lines=11> */
[----:B------:R-:W-:-:S05]  /*2810*/  IABS R29, R28 ;  /* 0x0000001c001d7213 */ /* 0x000fca0000000000 */
[----:B-1----:R-:W-:-:S04]  /*2820*/  IMAD.HI.U32 R14, R11, R29, RZ ;  /* 0x0000001d0b0e7227 */ /* 0x002fc800078e00ff */
[----:B------:R-:W-:Y:S01]  /*2830*/  IMAD R17, R19, R24, R16 ;  /* 0x0000001813117224 */ /* 0x000fe200078e0210 */
[----:B------:R-:W-:-:S04]  /*2840*/  IADD3 R14, PT, PT, -R14, RZ, RZ ;  /* 0x000000ff0e0e7210 */ /* 0x000fc80007ffe1ff */
[----:B------:R-:W-:Y:S01]  /*2850*/  IADD3 R16, P4, PT, R17, UR8, RZ ;  /* 0x0000000811107c10 */ /* 0x000fe2000ff9e0ff */
[----:B------:R-:W-:-:S03]  /*2860*/  IMAD R15, R10, R14, R29 ;  /* 0x0000000e0a0f7224 */ /* 0x000fc600078e021d */
[----:B------:R-:W-:Y:S02]  /*2870*/  LEA.HI.X.SX32 R17, R17, UR9, 0x1, P4 ;  /* 0x0000000911117c11 */ /* 0x000fe4000a0f0eff */
[----:B------:R-:W-:Y:S02]  /*2880*/  ISETP.GT.U32.AND P4, PT, R12, R15, PT ;  /* 0x0000000f0c00720c */ /* 0x000fe40003f84070 */
[----:B------:R-:W-:Y:S01]  /*2890*/  ISETP.GE.AND P5, PT, R28, RZ, PT ;  /* 0x000000ff1c00720c */ /* 0x000fe20003fa6270 */
[----:B------:R-:W-:Y:S01]  /*28a0*/  VIADD R26, R18, UR5 ;  /* 0x00000005121a7c36 */ /* 0x000fe20008000000 */
[----:B------:R0:W5:Y:S09]  /*28b0*/  LDG.E.S8 R17, desc[UR6][R16.64] ;  /* 0x0000000610117981 */ /* 0x000172000c1e1300 */
[----:B------:R-:W-:-:S05]  /*28c0*/  @!P4 IMAD.IADD R15, R15, 0x1, -R10 ;  /* 0x000000010f0fc824 */ /* 0x000fca00078e0a0a */
[----:B------:R-:W-:Y:S01]  /*28d0*/  ISETP.GT.U32.AND P4, PT, R12, R15, PT ;  /* 0x0000000f0c00720c */ /* 0x000fe20003f84070 */
[----:B------:R-:W-:Y:S02]  /*28e0*/  IMAD R26, R26, 0x4, R8 ;  /* 0x000000041a1a7824 */ /* 0x000fe400078e0208 */
[----:B0-----:R-:W-:-:S10]  /*28f0*/  VIADD R16, R23, 0x7 ;  /* 0x0000000717107836 */ /* 0x001fd40000000000 */
[----:B------:R-:W-:Y:S01]  /*2900*/  @!P4 IMAD.IADD R15, R15, 0x1, -R10 ;  /* 0x000000010f0fc824 */ /* 0x000fe200078e0a0a */
[----:B--2---:R0:W-:Y:S03]  /*2910*/  STS [R26], R27 ;  /* 0x0000001b1a007388 */ /* 0x0041e60000000800 */
[----:B------:R-:W-:Y:S01]  /*2920*/  @!P5 IMAD.MOV R15, RZ, RZ, -R15 ;  /* 0x000000ffff0fd224 */ /* 0x000fe200078e0a0f */
[----:B------:R-:W-:Y:S02]  /*2930*/  ISETP.GE.AND P5, PT, R16, RZ, PT ;  /* 0x000000ff1000720c */ /* 0x000fe40003fa6270 */
[----:B0-----:R-:W-:Y:S02]  /*2940*/  IABS R27, R16 ;  /* 0x00000010001b7213 */ /* 0x001fe40000000000 */
[----:B------:R-:W-:-:S03]  /*2950*/  SEL R15, R13, R15, !P3 ;  /* 0x0000000f0d0f7207 */ /* 0x000fc60005800000 */
[----:B------:R-:W-:-:S04]  /*2960*/  IMAD.HI.U32 R16, R11, R27, RZ ;  /* 0x0000001b0b107227 */ /* 0x000fc800078e00ff */
[----:B------:R-:W-:Y:S02]  /*2970*/  IMAD R15, R19, R24, R15 ;  /* 0x00000018130f7224 */ /* 0x000fe400078e020f */
[----:B------:R-:W-:-:S03]  /*2980*/  IMAD.MOV R16, RZ, RZ, -R16 ;  /* 0x000000ffff107224 */ /* 0x000fc600078e0a10 */
[----:B------:R-:W-:Y:S01]  /*2990*/  IADD3 R14, P4, PT, R15, UR8, RZ ;  /* 0x000000080f0e7c10 */ /* 0x000fe2000ff9e0ff */
[----:B------:R-:W-:-:S03]  /*29a0*/  IMAD R27, R10, R16, R27 ;  /* 0x000000100a1b7224 */ /* 0x000fc600078e021b */
[----:B------:R-:W-:Y:S02]  /*29b0*/  LEA.HI.X.SX32 R15, R15, UR9, 0x1, P4 ;  /* 0x000000090f0f7c11 */ /* 0x000fe4000a0f0eff */
[----:B------:R-:W-:-:S03]  /*29c0*/  ISETP.GT.U32.AND P4, PT, R12, R27, PT ;  /* 0x0000001b0c00720c */ /* 0x000fc60003f84070 */
[----:B------:R0:W2:Y:S10]  /*29d0*/  LDG.E.S8 R23, desc[UR6][R14.64] ;  /* 0x000000060e177981 */ /* 0x0000b4000c1e1300 */
[----:B------:R-:W-:-:S04]  /*29e0*/  @!P4 IADD3 R27, PT, PT, R27, -R10, RZ ;  /* 0x8000000a1b1bc210 */ /* 0x000fc80007ffe0ff */
        /* <DEDUP_REMOVED lines=8> */
[----:B------:R-:W-:Y:S01]  /*2a70*/  UIADD3 UR5, UPT, UPT, UR5, 0x8, URZ ;  /* 0x0000000805057890 */ /* 0x000fe2000fffe0ff */
[----:B------:R-:W-:-:S05]  /*2a80*/  LOP3.LUT R16, R6, 0xfffffff8, RZ, 0xc0, !PT ;  /* 0xfffffff806107812 */ /* 0x000fca00078ec0ff */
        /* <DEDUP_REMOVED lines=9> */
[----:B---3--:R-:W-:-:S07]  /*2b20*/  IMAD.MOV.U32 R25, RZ, RZ, R16 ;  /* 0x000000ffff197224 */ /* 0x008fce00078e0010 */
.L_x_10:
        /* <DEDUP_REMOVED lines=8> */
[----:B------:R-:W-:Y:S02]  /*2bb0*/  IADD3 R16, PT, PT, R20, 0x2, RZ ;  /* 0x0000000214107810 */ /* 0x000fe40007ffe0ff */
[----:B------:R-:W-:Y:S02]  /*2bc0*/  IABS R21, R20 ;  /* 0x0000001400157213 */ /* 0x000fe40000000000 */
[----:B------:R-:W-:Y:S02]  /*2bd0*/  IABS R17, R22 ;  /* 0x0000001600117213 */ /* 0x000fe40000000000 */
[----:B------:R-:W-:-:S02]  /*2be0*/  IABS R23, R16 ;  /* 0x0000001000177213 */ /* 0x000fc40000000000 */
[----:B------:R-:W-:Y:S01]  /*2bf0*/  IADD3 R26, PT, PT, R20, 0x3, RZ ;  /* 0x00000003141a7810 */ /* 0x000fe20007ffe0ff */
[----:B------:R-:W-:-:S04]  /*2c00*/  IMAD.HI.U32 R14, R11, R17, RZ ;  /* 0x000000110b0e7227 */ /* 0x000fc800078e00ff */
[----:B------:R-:W-:Y:S02]  /*2c10*/  IMAD.MOV R15, RZ, RZ, -R14 ;  /* 0x000000ffff0f7224 */ /* 0x000fe400078e0a0e */
[----:B------:R-:W-:-:S04]  /*2c20*/  IMAD.HI.U32 R14, R11, R23, RZ ;  /* 0x000000170b0e7227 */ /* 0x000fc800078e00ff */
[----:B------:R-:W-:Y:S02]  /*2c30*/  IMAD R17, R10, R15, R17 ;  /* 0x0000000f0a117224 */ /* 0x000fe400078e0211 */
[----:B------:R-:W-:-:S03]  /*2c40*/  IMAD.MOV R14, RZ, RZ, -R14 ;  /* 0x000000ffff0e7224 */ /* 0x000fc600078e0a0e */
[----:B------:R-:W-:Y:S01]  /*2c50*/  ISETP.GT.U32.AND P6, PT, R12, R17, PT ;  /* 0x000000110c00720c */ /* 0x000fe20003fc4070 */
[----:B------:R-:W-:Y:S01]  /*2c60*/  IMAD R15, R10, R14, R23 ;  /* 0x0000000e0a0f7224 */ /* 0x000fe200078e0217 */
[----:B------:R-:W-:Y:S01]  /*2c70*/  IABS R23, R26 ;  /* 0x0000001a00177213 */ /* 0x000fe20000000000 */
[----:B------:R-:W-:-:S03]  /*2c80*/  IMAD.HI.U32 R14, R11, R21, RZ ;  /* 0x000000150b0e7227 */ /* 0x000fc600078e00ff */
[----:B------:R-:W-:Y:S01]  /*2c90*/  ISETP.GT.U32.AND P5, PT, R12, R15, PT ;  /* 0x0000000f0c00720c */ /* 0x000fe20003fa4070 */
[----:B------:R-:W-:-:S04]  /*2ca0*/  IMAD.MOV R14, RZ, RZ, -R14 ;  /* 0x000000ffff0e7224 */ /* 0x000fc800078e0a0e */
[----:B------:R-:W-:Y:S02]  /*2cb0*/  IMAD R21, R10, R14, R21 ;  /* 0x0000000e0a157224 */ /* 0x000fe400078e0215 */
[----:B------:R-:W-:Y:S02]  /*2cc0*/  @!P6 IMAD.IADD R17, R17, 0x1, -R10 ;  /* 0x000000011111e824 */ /* 0x000fe400078e0a0a */
[----:B------:R-:W-:Y:S01]  /*2cd0*/  IMAD.HI.U32 R14, R11, R23, RZ ;  /* 0x000000170b0e7227 */ /* 0x000fe200078e00ff */
[----:B------:R-:W-:-:S03]  /*2ce0*/  ISETP.GT.U32.AND P6, PT, R12, R21, PT ;  /* 0x000000150c00720c */ /* 0x000fc60003fc4070 */
[----:B------:R-:W-:Y:S01]  /*2cf0*/  @!P5 IMAD.IADD R15, R15, 0x1, -R10 ;  /* 0x000000010f0fd824 */ /* 0x000fe200078e0a0a */
[----:B------:R-:W-:Y:S01]  /*2d00*/  ISETP.GT.U32.AND P5, PT, R12, R17, PT ;  /* 0x000000110c00720c */ /* 0x000fe20003fa4070 */
[----:B------:R-:W-:-:S04]  /*2d10*/  IMAD.MOV R14, RZ, RZ, -R14 ;  /* 0x000000ffff0e7224 */ /* 0x000fc800078e0a0e */
[----:B------:R-:W-:-:S04]  /*2d20*/  IMAD R23, R10, R14, R23 ;  /* 0x0000000e0a177224 */ /* 0x000fc800078e0217 */
        /* <DEDUP_REMOVED lines=10> */
[----:B------:R-:W-:Y:S02]  /*2dd0*/  @!P5 IADD3 R23, PT, PT, R23, -R10, RZ ;  /* 0x8000000a1717d210 */ /* 0x000fe40007ffe0ff */
[----:B------:R-:W-:Y:S02]  /*2de0*/  SEL R14, R13, R17, !P3 ;  /* 0x000000110d0e7207 */ /* 0x000fe40005800000 */
[----:B------:R-:W-:-:S03]  /*2df0*/  ISETP.GT.U32.AND P5, PT, R12, R23, PT ;  /* 0x000000170c00720c */ /* 0x000fc60003fa4070 */
[----:B------:R-:W-:-:S03]  /*2e00*/  IMAD R14, R19, R24, R14 ;  /* 0x00000018130e7224 */ /* 0x000fc600078e020e */
[----:B------:R-:W-:Y:S01]  /*2e10*/  @!P6 IMAD.MOV R21, RZ, RZ, -R21 ;  /* 0x000000ffff15e224 */ /* 0x000fe200078e0a15 */
[----:B------:R-:W-:-:S04]  /*2e20*/  ISETP.GE.AND P6, PT, R16, RZ, PT ;  /* 0x000000ff1000720c */ /* 0x000fc80003fc6270 */
[----:B------:R-:W-:Y:S02]  /*2e30*/  SEL R21, R13, R21, !P3 ;  /* 0x000000150d157207 */ /* 0x000fe40005800000 */
[----:B------:R-:W-:Y:S01]  /*2e40*/  @!P5 IMAD.IADD R23, R23, 0x1, -R10 ;  /* 0x000000011717d824 */ /* 0x000fe200078e0a0a */
[----:B------:R-:W-:Y:S02]  /*2e50*/  ISETP.GE.AND P5, PT, R26, RZ, PT ;  /* 0x000000ff1a00720c */ /* 0x000fe40003fa6270 */
[----:B------:R-:W-:-:S04]  /*2e60*/  IMAD R21, R19, R24, R21 ;  /* 0x0000001813157224 */ /* 0x000fc800078e0215 */
[----:B------:R-:W-:Y:S01]  /*2e70*/  @!P6 IMAD.MOV R15, RZ, RZ, -R15 ;  /* 0x000000ffff0fe224 */ /* 0x000fe200078e0a0f */
[----:B0-----:R-:W-:-:S04]  /*2e80*/  IADD3 R20, P6, PT, R14, UR8, RZ ;  /* 0x000000080e147c10 */ /* 0x001fc8000ffde0ff */
[----:B------:R-:W-:Y:S02]  /*2e90*/  SEL R15, R13, R15, !P3 ;  /* 0x0000000f0d0f7207 */ /* 0x000fe40005800000 */
[----:B------:R-:W-:Y:S01]  /*2ea0*/  @!P5 IMAD.MOV R23, RZ, RZ, -R23 ;  /* 0x000000ffff17d224 */ /* 0x000fe200078e0a17 */
[----:B------:R-:W-:Y:S02]  /*2eb0*/  IADD3 R22, P5, PT, R21, UR8, RZ ;  /* 0x0000000815167c10 */ /* 0x000fe4000ffbe0ff */
[----:B------:R-:W-:Y:S02]  /*2ec0*/  IMAD R15, R19, R24, R15 ;  /* 0x00000018130f7224 */ /* 0x000fe400078e020f */
        /* <DEDUP_REMOVED lines=12> */
[----:B------:R-:W-:-:S05]  /*2f90*/  IADD3 R27, PT, PT, R18, R25, RZ ;  /* 0x00000019121b7210 */ /* 0x000fca0007ffe0ff */
[----:B------:R-:W-:Y:S02]  /*2fa0*/  IMAD R27, R27, 0x4, R8 ;  /* 0x000000041b1b7824 */ /* 0x000fe400078e0208 */
[----:B------:R-:W-:-:S03]  /*2fb0*/  VIADD R25, R25, 0x4 ;  /* 0x0000000419197836 */ /* 0x000fc60000000000 */
[----:B--2---:R0:W-:Y:S04]  /*2fc0*/  STS [R27], R22 ;  /* 0x000000161b007388 */ /* 0x0041e80000000800 */
[----:B---3--:R0:W-:Y:S04]  /*2fd0*/  STS [R27+0x4], R20 ;  /* 0x000004141b007388 */ /* 0x0081e80000000800 */
[----:B----4-:R0:W-:Y:S04]  /*2fe0*/  STS [R27+0x8], R16 ;  /* 0x000008101b007388 */ /* 0x0101e80000000800 */
[----:B-----5:R0:W-:Y:S02]  /*2ff0*/  STS [R27+0xc], R14 ;  /* 0x00000c0e1b007388 */ /* 0x0201e40000000800 */
.L_x_13:
[----:B------:R-:W-:Y:S05]  /*3000*/  @!P4 BRA `(.L_x_12) ;  /* 0x0000000000f8c947 */ /* 0x000fea0003800000 */
[----:B------:R-:W1:Y:S02]  /*3010*/  LDCU UR5, c[0x0][0x384] ;  /* 0x00007080ff0577ac */ /* 0x000e640008000800 */
[----:B-1----:R-:W-:Y:S01]  /*3020*/  ULOP3.LUT UP0, URZ, UR5, 0x1, URZ, 0xc0, !UPT ;  /* 0x0000000105ff7892 */ /* 0x002fe2000f80c0ff */
[----:B------:R-:W-:Y:S10]  /*3030*/  @!P0 BRA `(.L_x_14) ;  /* 0x0000000000988947 */ /* 0x000ff40003800000 */
[----:B------:R-:W-:Y:S01]  /*3040*/  IMAD.IADD R21, R3, 0x1, R25 ;  /* 0x0000000103157824 */ /* 0x000fe200078e0219 */
[----:B------:R-:W1:Y:S03]  /*3050*/  LDCU.64 UR8, c[0x0][0x388] ;  /* 0x00007100ff0877ac */ /* 0x000e660008000a00 */
[----:B0-----:R-:W-:Y:S01]  /*3060*/  VIADD R20, R21, 0x1 ;  /* 0x0000000115147836 */ /* 0x001fe20000000000 */
[----:B------:R-:W-:-:S04]  /*3070*/  IABS R15, R21 ;  /* 0x00000015000f7213 */ /* 0x000fc80000000000 */
[----:B------:R-:W-:Y:S01]  /*3080*/  IABS R17, R20 ;  /* 0x0000001400117213 */ /* 0x000fe20000000000 */
[----:B------:R-:W-:-:S04]  /*3090*/  IMAD.HI.U32 R14, R11, R15, RZ ;  /* 0x0000000f0b0e7227 */ /* 0x000fc800078e00ff */
[----:B------:R-:W-:Y:S02]  /*30a0*/  IMAD.MOV R16, RZ, RZ, -R14 ;  /* 0x000000ffff107224 */ /* 0x000fe400078e0a0e */
[----:B------:R-:W-:-:S04]  /*30b0*/  IMAD.HI.U32 R14, R11, R17, RZ ;  /* 0x000000110b0e7227 */ /* 0x000fc800078e00ff */
[----:B------:R-:W-:Y:S01]  /*30c0*/  IMAD R15, R10, R16, R15 ;  /* 0x000000100a0f7224 */ /* 0x000fe200078e020f */
[----:B------:R-:W-:-:S04]  /*30d0*/  IADD3 R14, PT, PT, -R14, RZ, RZ ;  /* 0x000000ff0e0e7210 */ /* 0x000fc80007ffe1ff */
        /* <DEDUP_REMOVED lines=8> */
[----:B------:R-:W-:Y:S01]  /*3160*/  @!P4 IMAD.IADD R15, R15, 0x1, -R10 ;  /* 0x000000010f0fc824 */ /* 0x000fe200078e0a0a */
[----:B------:R-:W-:-:S03]  /*3170*/  ISETP.GE.AND P4, PT, R20, RZ, PT ;  /* 0x000000ff1400720c */ /* 0x000fc60003f86270 */
[----:B------:R-:W-:Y:S02]  /*3180*/  @!P5 IMAD.MOV R15, RZ, RZ, -R15 ;  /* 0x000000ffff0fd224 */ /* 0x000fe400078e0a0f */
[----:B------:R-:W-:-:S03]  /*3190*/  @!P6 IMAD.IADD R17, R17, 0x1, -R10 ;  /* 0x000000011111e824 */ /* 0x000fc600078e0a0a */
[----:B------:R-:W-:-:S05]  /*31a0*/  SEL R15, R13, R15, !P3 ;  /* 0x0000000f0d0f7207 */ /* 0x000fca0005800000 */
[----:B------:R-:W-:Y:S01]  /*31b0*/  @!P4 IADD3 R17, PT, PT, -R17, RZ, RZ ;  /* 0x000000ff1111c210 */ /* 0x000fe20007ffe1ff */
        /* <DEDUP_REMOVED lines=10> */
[----:B------:R-:W-:Y:S02]  /*3260*/  IMAD R21, R21, 0x4, R8 ;  /* 0x0000000415157824 */ /* 0x000fe400078e0208 */
[----:B------:R-:W-:-:S03]  /*3270*/  VIADD R25, R25, 0x2 ;  /* 0x0000000219197836 */ /* 0x000fc60000000000 */
[----:B--2---:R1:W-:Y:S04]  /*3280*/  STS [R21], R16 ;  /* 0x0000001015007388 */ /* 0x0043e80000000800 */
[----:B---3--:R1:W-:Y:S02]  /*3290*/  STS [R21+0x4], R14 ;  /* 0x0000040e15007388 */ /* 0x0083e40000000800 */
.L_x_14:
        /* <DEDUP_REMOVED lines=9> */
[----:B------:R-:W-:-:S04]  /*3330*/  @!P4 IADD3 R11, PT, PT, R11, -R10, RZ ;  /* 0x8000000a0b0bc210 */ /* 0x000fc80007ffe0ff */
        /* <DEDUP_REMOVED lines=8> */
[----:B------:R-:W-:-:S04]  /*33c0*/  IMAD.IADD R13, R18, 0x1, R25 ;  /* 0x00000001120d7824 */ /* 0x000fc800078e0219 */
[----:B------:R-:W-:-:S05]  /*33d0*/  IMAD R13, R13, 0x4, R8 ;  /* 0x000000040d0d7824 */ /* 0x000fca00078e0208 */
[----:B--2---:R2:W-:Y:S02]  /*33e0*/  STS [R13], R10 ;  /* 0x0000000a0d007388 */ /* 0x0045e40000000800 */
.L_x_12:
[----:B------:R-:W-:-:S06]  /*33f0*/  UIADD3 UR4, UPT, UPT, UR4, 0x1, URZ ;  /* 0x0000000104047890 */ /* 0x000fcc000fffe0ff */
[----:B------:R-:W-:-:S13]  /*3400*/  ISETP.NE.AND P3, PT, R6, UR4, PT ;  /* 0x0000000406007c0c */ /* 0x000fda000bf65270 */
[----:B------:R-:W-:Y:S05]  /*3410*/  @!P3 BRA `(.L_x_2) ;  /* 0x000000600098b947 */ /* 0x000fea0003800000 */
[----:B------:R-:W-:Y:S05]  /*3420*/  BRA `(.L_x_15) ;  /* 0xffffffe800b47947 */ /* 0x000fea000383ffff */
.L_x_9:
[----:B------:R-:W-:-:S04]  /*3430*/  ISETP.NE.AND P0, PT, R12, 0x2, PT ;  /* 0x000000020c00780c */ /* 0x000fc80003f05270 */
[----:B------:R-:W-:-:S04]  /*3440*/  ISETP.EQ.AND P0, PT, R10, 0x2, !P0 ;  /* 0x000000020a00780c */ /* 0x000fc80004702270 */
[----:B------:R-:W-:-:S13]  /*3450*/  ISETP.NE.OR P1, PT, R11, RZ, !P0 ;  /* 0x000000ff0b00720c */ /* 0x000fda0004725670 */
[----:B------:R-:W-:Y:S05]  /*3460*/  @P1 BRA `(.L_x_16) ;  /* 0x0000001400e41947 */ /* 0x000fea0003800000 */
[----:B------:R-:W-:-:S13]  /*3470*/  ISETP.GE.AND P0, PT, R17, -0x1, PT ;  /* 0xffffffff1100780c */ /* 0x000fda0003f06270 */
[----:B------:R-:W-:Y:S05]  /*3480*/  @!P0 BRA `(.L_x_2) ;  /* 0x00000060007c8947 */ /* 0x000fea0003800000 */
[----:B0-----:R-:W-:Y:S01]  /*3490*/  IABS R0, R4 ;  /* 0x0000000400007213 */ /* 0x001fe20000000000 */
[----:B------:R-:W-:Y:S01]  /*34a0*/  UMOV UR4, URZ ;  /* 0x000000ff00047c82 */ /* 0x000fe20008000000 */
[----:B------:R-:W-:Y:S02]  /*34b0*/  LOP3.LUT R2, RZ, R2, RZ, 0x33, !PT ;  /* 0x00000002ff027212 */ /* 0x000fe400078e33ff */
[----:B------:R-:W0:Y:S01]  /*34c0*/  I2F.RP R12, R0 ;  /* 0x00000000000c7306 */ /* 0x000e220000209400 */
[----:B------:R-:W-:Y:S02]  /*34d0*/  ISETP.NE.AND P4, PT, R4, RZ, PT ;  /* 0x000000ff0400720c */ /* 0x000fe40003f85270 */
[----:B------:R-:W-:Y:S02]  /*34e0*/  IADD3 R13, PT, PT, R2, R4, R13 ;  /* 0x00000004020d7210 */ /* 0x000fe40007ffe00d */
[----:B------:R-:W-:Y:S02]  /*34f0*/  IADD3 R3, PT, PT, R3, -0x1, R4 ;  /* 0xffffffff03037810 */ /* 0x000fe40007ffe004 */
[----:B------:R-:W-:-:S02]  /*3500*/  IABS R14, R13 ;  /* 0x0000000d000e7213 */ /* 0x000fc40000000000 */
[----:B------:R-:W-:Y:S01]  /*3510*/  ISETP.GE.AND P3, PT, R13, RZ, PT ;  /* 0x000000ff0d00720c */ /* 0x000fe20003f66270 */
[----:B0-----:R-:W0:Y:S02]  /*3520*/  MUFU.RCP R12, R12 ;  /* 0x0000000c000c7308 */ /* 0x001e240000001000 */
[----:B0-----:R-:W-:-:S06]  /*3530*/  VIADD R10, R12, 0xffffffe ;  /* 0x0ffffffe0c0a7836 */ /* 0x001fcc0000000000 */
[----:B------:R0:W1:Y:S02]  /*3540*/  F2I.FTZ.U32.TRUNC.NTZ R11, R10 ;  /* 0x0000000a000b7305 */ /* 0x000064000021f000 */
[----:B0-----:R-:W-:Y:S01]  /*3550*/  IMAD.MOV.U32 R10, RZ, RZ, RZ ;  /* 0x000000ffff0a7224 */ /* 0x001fe200078e00ff */
[----:B-1----:R-:W-:-:S05]  /*3560*/  IADD3 R21, PT, PT, RZ, -R11, RZ ;  /* 0x8000000bff157210 */ /* 0x002fca0007ffe0ff */
[----:B------:R-:W-:-:S04]  /*3570*/  IMAD R21, R21, R0, RZ ;  /* 0x0000000015157224 */ /* 0x000fc800078e02ff */
[----:B------:R-:W-:-:S04]  /*3580*/  IMAD.HI.U32 R2, R11, R21, R10 ;  /* 0x000000150b027227 */ /* 0x000fc800078e000a */
[----:B------:R-:W-:Y:S02]  /*3590*/  IMAD.MOV.U32 R11, RZ, RZ, R14 ;  /* 0x000000ffff0b7224 */ /* 0x000fe400078e000e */
[C---:B------:R-:W-:Y:S01]  /*35a0*/  VIADD R10, R17.reuse, 0x1 ;  /* 0x00000001110a7836 */ /* 0x040fe20000000000 */
[----:B------:R-:W-:Y:S01]  /*35b0*/  LOP3.LUT R17, R17, 0x3, RZ, 0xc0, !PT ;  /* 0x0000000311117812 */ /* 0x000fe200078ec0ff */
[----:B------:R-:W-:-:S03]  /*35c0*/  IMAD.HI.U32 R2, R2, R11, RZ ;  /* 0x0000000b02027227 */ /* 0x000fc600078e00ff */
[----:B------:R-:W-:Y:S01]  /*35d0*/  ISETP.NE.AND P1, PT, R17, 0x3, PT ;  /* 0x000000031100780c */ /* 0x000fe20003f25270 */
[----:B------:R-:W-:-:S04]  /*35e0*/  IMAD.MOV R2, RZ, RZ, -R2 ;  /* 0x000000ffff027224 */ /* 0x000fc800078e0a02 */
[----:B------:R-:W-:Y:S01]  /*35f0*/  IMAD R11, R0, R2, R11 ;  /* 0x00000002000b7224 */ /* 0x000fe200078e020b */
[----:B------:R-:W-:-:S04]  /*3600*/  LOP3.LUT R2, R6, 0x7, RZ, 0xc0, !PT ;  /* 0x0000000706027812 */ /* 0x000fc800078ec0ff */
[----:B------:R-:W-:-:S13]  /*3610*/  ISETP.GT.U32.AND P0, PT, R0, R11, PT ;  /* 0x0000000b0000720c */ /* 0x000fda0003f04070 */
[----:B------:R-:W-:-:S05]  /*3620*/  @!P0 IMAD.IADD R11, R11, 0x1, -R0 ;  /* 0x000000010b0b8824 */ /* 0x000fca00078e0a00 */
[----:B------:R-:W-:-:S13]  /*3630*/  ISETP.GT.U32.AND P0, PT, R0, R11, PT ;  /* 0x0000000b0000720c */ /* 0x000fda0003f04070 */
[----:B------:R-:W-:Y:S02]  /*3640*/  @!P0 IADD3 R11, PT, PT, R11, -R0, RZ ;  /* 0x800000000b0b8210 */ /* 0x000fe40007ffe0ff */
[----:B------:R-:W-:Y:S01]  /*3650*/  ISETP.GE.U32.AND P0, PT, R10, 0x7, PT ;  /* 0x000000070a00780c */ /* 0x000fe20003f06070 */
[----:B------:R-:W-:Y:S01]  /*3660*/  VIADD R10, R2, 0xffffffff ;  /* 0xffffffff020a7836 */ /* 0x000fe20000000000 */
[----:B------:R-:W-:Y:S01]  /*3670*/  LOP3.LUT R2, RZ, R19, RZ, 0x33, !PT ;  /* 0x00000013ff027212 */ /* 0x000fe200078e33ff */
[----:B------:R-:W-:-:S03]  /*3680*/  IMAD.MOV.U32 R0, RZ, RZ, R11 ;  /* 0x000000ffff007224 */ /* 0x000fc600078e000b */
[-C--:B------:R-:W-:Y:S01]  /*3690*/  IADD3 R2, PT, PT, R2, R4.reuse, R15 ;  /* 0x0000000402027210 */ /* 0x080fe20007ffe00f */
[----:B------:R-:W-:Y:S01]  /*36a0*/  @!P3 IMAD.MOV R0, RZ, RZ, -R0 ;  /* 0x000000ffff00b224 */ /* 0x000fe200078e0a00 */
[----:B------:R-:W-:Y:S01]  /*36b0*/  @!P4 LOP3.LUT R0, RZ, R4, RZ, 0x33, !PT ;  /* 0x00000004ff00c212 */ /* 0x000fe200078e33ff */
[----:B------:R-:W-:Y:S01]  /*36c0*/  IMAD R4, R6, R6, RZ ;  /* 0x0000000606047224 */ /* 0x000fe200078e02ff */
[----:B------:R-:W-:-:S13]  /*36d0*/  ISETP.GE.U32.AND P2, PT, R10, 0x3, PT ;  /* 0x000000030a00780c */ /* 0x000fda0003f46070 */
.L_x_22:
[----:B0-----:R-:W0:Y:S01]  /*36e0*/  LDCU UR5, c[0x0][0x380] ;  /* 0x00007000ff0577ac */ /* 0x001e220008000800 */
[----:B-1----:R-:W-:Y:S01]  /*36f0*/  IADD3 R14, PT, PT, R2, UR4, RZ ;  /* 0x00000004020e7c10 */ /* 0x002fe2000fffe0ff */
        /* <DEDUP_REMOVED lines=11> */
[----:B0-----:R-:W-:-:S04]  /*37b0*/  IMAD R11, R13, R10, RZ ;  /* 0x0000000a0d0b7224 */ /* 0x001fc800078e02ff */
[----:B------:R-:W-:-:S04]  /*37c0*/  IMAD.MOV R11, RZ, RZ, -R11 ;  /* 0x000000ffff0b7224 */ /* 0x000fc800078e0a0b */
[----:B------:R-:W-:-:S04]  /*37d0*/  IMAD.HI.U32 R11, R13, R11, R12 ;  /* 0x0000000b0d0b7227 */ /* 0x000fc800078e000c */
[----:B------:R-:W-:-:S04]  /*37e0*/  IMAD.MOV.U32 R13, RZ, RZ, R17 ;  /* 0x000000ffff0d7224 */ /* 0x000fc800078e0011 */
[----:B------:R-:W-:-:S04]  /*37f0*/  IMAD.HI.U32 R12, R11, R13, RZ ;  /* 0x0000000d0b0c7227 */ /* 0x000fc800078e00ff */
[----:B------:R-:W-:-:S04]  /*3800*/  IMAD.MOV R12, RZ, RZ, -R12 ;  /* 0x000000ffff0c7224 */ /* 0x000fc800078e0a0c */
[----:B------:R-:W-:Y:S02]  /*3810*/  IMAD R13, R10, R12, R13 ;  /* 0x0000000c0a0d7224 */ /* 0x000fe400078e020d */
[----:B------:R-:W-:-:S05]  /*3820*/  IMAD.MOV.U32 R12, RZ, RZ, R10 ;  /* 0x000000ffff0c7224 */ /* 0x000fca00078e000a */
[----:B------:R-:W-:-:S13]  /*3830*/  ISETP.GT.U32.AND P3, PT, R12, R13, PT ;  /* 0x0000000d0c00720c */ /* 0x000fda0003f64070 */
[----:B------:R-:W-:-:S04]  /*3840*/  @!P3 IADD3 R13, PT, PT, R13, -R10, RZ ;  /* 0x8000000a0d0db210 */ /* 0x000fc80007ffe0ff */
        /* <DEDUP_REMOVED lines=12> */
.L_x_18:
[----:B---3--:R-:W-:Y:S01]  /*3910*/  VIADD R23, R3, UR5 ;  /* 0x0000000503177c36 */ /* 0x008fe20008000000 */
[----:B0-----:R-:W-:-:S04]  /*3920*/  IABS R10, R24 ;  /* 0x00000018000a7213 */ /* 0x001fc80000000000 */
[----:B------:R-:W-:Y:S02]  /*3930*/  IABS R13, R23 ;  /* 0x00000017000d7213 */ /* 0x000fe40000000000 */
[----:B------:R-:W-:-:S03]  /*3940*/  ISETP.GE.AND P4, PT, R23, RZ, PT ;  /* 0x000000ff1700720c */ /* 0x000fc60003f86270 */
[----:B------:R-:W-:-:S05]  /*3950*/  IMAD.HI.U32 R11, R11, R13, RZ ;  /* 0x0000000d0b0b7227 */ /* 0x000fca00078e00ff */
[----:B------:R-:W-:-:S05]  /*3960*/  IADD3 R11, PT, PT, -R11, RZ, RZ ;  /* 0x000000ff0b0b7210 */ /* 0x000fca0007ffe1ff */
        /* <DEDUP_REMOVED lines=14> */
[----:B------:R-:W-:Y:S01]  /*3a50*/  IMAD.MOV.U32 R14, RZ, RZ, RZ ;  /* 0x000000ffff0e7224 */ /* 0x000fe200078e00ff */
[C---:B------:R-:W-:Y:S01]  /*3a60*/  IADD3 R20, PT, PT, R23.reuse, 0x1, RZ ;  /* 0x0000000117147810 */ /* 0x040fe20007ffe0ff */
        /* <DEDUP_REMOVED lines=18> */
[----:B------:R-:W-:-:S05]  /*3b90*/  IMAD.HI.U32 R12, R11, R15, RZ ;  /* 0x0000000f0b0c7227 */ /* 0x000fca00078e00ff */
[----:B------:R-:W-:-:S05]  /*3ba0*/  IADD3 R12, PT, PT, -R12, RZ, RZ ;  /* 0x000000ff0c0c7210 */ /* 0x000fca0007ffe1ff */
        /* <DEDUP_REMOVED lines=9> */
[----:B------:R-:W-:Y:S01]  /*3c40*/  @!P6 IMAD.IADD R21, R21, 0x1, -R10 ;  /* 0x000000011515e824 */ /* 0x000fe200078e0a0a */
[----:B------:R-:W-:Y:S02]  /*3c50*/  ISETP.GT.U32.AND P6, PT, R12, R15, PT ;  /* 0x0000000f0c00720c */ /* 0x000fe40003fc4070 */
[----:B------:R-:W-:Y:S01]  /*3c60*/  @!P4 IADD3 R17, PT, PT, R17, -R10, RZ ;  /* 0x8000000a1111c210 */ /* 0x000fe20007ffe0ff */
[----:B------:R-:W-:Y:S01]  /*3c70*/  @!P5 IMAD.MOV R21, RZ, RZ, -R21 ;  /* 0x000000ffff15d224 */ /* 0x000fe200078e0a15 */
[----:B------:R-:W-:Y:S02]  /*3c80*/  ISETP.GE.AND P4, PT, R14, RZ, PT ;  /* 0x000000ff0e00720c */ /* 0x000fe40003f86270 */
[----:B------:R-:W-:Y:S02]  /*3c90*/  IABS R14, R16 ;  /* 0x00000010000e7213 */ /* 0x000fe40000000000 */
[----:B------:R-:W-:Y:S02]  /*3ca0*/  SEL R21, R13, R21, !P3 ;  /* 0x000000150d157207 */ /* 0x000fe40005800000 */
[----:B------:R-:W-:Y:S01]  /*3cb0*/  ISETP.GE.AND P5, PT, R22, RZ, PT ;  /* 0x000000ff1600720c */ /* 0x000fe20003fa6270 */
[----:B------:R-:W-:-:S04]  /*3cc0*/  IMAD.HI.U32 R20, R11, R14, RZ ;  /* 0x0000000e0b147227 */ /* 0x000fc800078e00ff */
[----:B------:R-:W-:Y:S02]  /*3cd0*/  @!P6 IMAD.IADD R15, R15, 0x1, -R10 ;  /* 0x000000010f0fe824 */ /* 0x000fe400078e0a0a */
[----:B------:R-:W-:Y:S02]  /*3ce0*/  IMAD.MOV.U32 R22, RZ, RZ, R17 ;  /* 0x000000ffff167224 */ /* 0x000fe400078e0011 */
[----:B------:R-:W-:Y:S01]  /*3cf0*/  IMAD R21, R19, R24, R21 ;  /* 0x0000001813157224 */ /* 0x000fe200078e0215 */
[----:B------:R-:W-:Y:S01]  /*3d00*/  ISETP.GT.U32.AND P6, PT, R12, R15, PT ;  /* 0x0000000f0c00720c */ /* 0x000fe20003fc4070 */
[----:B------:R-:W-:Y:S02]  /*3d10*/  IMAD.MOV R25, RZ, RZ, -R20 ;  /* 0x000000ffff197224 */ /* 0x000fe400078e0a14 */
[----:B------:R-:W-:Y:S01]  /*3d20*/  @!P4 IMAD.MOV R22, RZ, RZ, -R22 ;  /* 0x000000ffff16c224 */ /* 0x000fe200078e0a16 */
[----:B------:R-:W-:Y:S01]  /*3d30*/  IADD3 R20, P4, PT, R21, UR8, RZ ;  /* 0x0000000815147c10 */ /* 0x000fe2000ff9e0ff */
[----:B------:R-:W-:-:S02]  /*3d40*/  IMAD R17, R10, R25, R14 ;  /* 0x000000190a117224 */ /* 0x000fc400078e020e */
[----:B------:R-:W-:Y:S01]  /*3d50*/  VIADD R25, R23, 0x5 ;  /* 0x0000000517197836 */ /* 0x000fe20000000000 */
[----:B------:R-:W-:Y:S02]  /*3d60*/  LEA.HI.X.SX32 R21, R21, UR9, 0x1, P4 ;  /* 0x0000000915157c11 */ /* 0x000fe4000a0f0eff */
[----:B------:R-:W-:Y:S02]  /*3d70*/  ISETP.GT.U32.AND P4, PT, R12, R17, PT ;  /* 0x000000110c00720c */ /* 0x000fe40003f84070 */
[----:B------:R-:W-:Y:S01]  /*3d80*/  SEL R22, R13, R22, !P3 ;  /* 0x000000160d167207 */ /* 0x000fe20005800000 */
[----:B------:R0:W3:Y:S01]  /*3d90*/  LDG.E.S8 R20, desc[UR6][R20.64] ;  /* 0x0000000614147981 */ /* 0x0000e2000c1e1300 */
[----:B------:R-:W-:Y:S02]  /*3da0*/  @!P6 IADD3 R15, PT, PT, R15, -R10, RZ ;  /* 0x8000000a0f0fe210 */ /* 0x000fe40007ffe0ff */
[----:B------:R-:W-:Y:S01]  /*3db0*/  ISETP.GE.AND P6, PT, R16, RZ, PT ;  /* 0x000000ff1000720c */ /* 0x000fe20003fc6270 */
[----:B------:R-:W-:-:S02]  /*3dc0*/  IMAD R22, R19, R24, R22 ;  /* 0x0000001813167224 */ /* 0x000fc400078e0216 */
        /* <DEDUP_REMOVED lines=12> */
[----:B------:R-:W-:Y:S02]  /*3e90*/  @!P5 IADD3 R17, PT, PT, R17, -R10, RZ ;  /* 0x8000000a1111d210 */ /* 0x000fe40007ffe0ff */
        /* <DEDUP_REMOVED lines=12> */
[----:B------:R-:W-:-:S04]  /*3f60*/  LEA.HI.X.SX32 R29, R17, UR9, 0x1, P5 ;  /* 0x00000009111d7c11 */ /* 0x000fc8000a8f0eff */
[----:B------:R-:W-:Y:S01]  /*3f70*/  @!P4 IADD3 R16, PT, PT, -R16, RZ, RZ ;  /* 0x000000ff1010c210 */ /* 0x000fe20007ffe1ff */
[----:B------:R1:W5:Y:S01]  /*3f80*/  LDG.E.S8 R21, desc[UR6][R28.64] ;  /* 0x000000061c157981 */ /* 0x000362000c1e1300 */
[----:B0-----:R-:W-:-:S04]  /*3f90*/  IADD3 R14, P4, PT, R26, UR8, RZ ;  /* 0x000000081a0e7c10 */ /* 0x001fc8000ff9e0ff */
[----:B------:R-:W-:Y:S01]  /*3fa0*/  LEA.HI.X.SX32 R15, R26, UR9, 0x1, P4 ;  /* 0x000000091a0f7c11 */ /* 0x000fe2000a0f0eff */
[----:B-1----:R-:W-:Y:S01]  /*3fb0*/  VIADD R28, R23, 0x6 ;  /* 0x00000006171c7836 */ /* 0x002fe20000000000 */
[----:B------:R-:W-:-:S03]  /*3fc0*/  SEL R16, R13, R16, !P3 ;  /* 0x000000100d107207 */ /* 0x000fc60005800000 */
[----:B------:R0:W5:Y:S01]  /*3fd0*/  LDG.E.S8 R25, desc[UR6][R14.64] ;  /* 0x000000060e197981 */ /* 0x000162000c1e1300 */
[----:B------:R-:W-:Y:S01]  /*3fe0*/  IABS R29, R28 ;  /* 0x0000001c001d7213 */ /* 0x000fe20000000000 */
[----:B------:R-:W-:-:S04]  /*3ff0*/  IMAD R17, R19, R24, R16 ;  /* 0x0000001813117224 */ /* 0x000fc800078e0210 */
[----:B0-----:R-:W-:-:S04]  /*4000*/  IMAD.HI.U32 R14, R11, R29, RZ ;  /* 0x0000001d0b0e7227 */ /* 0x001fc800078e00ff */
[----:B------:R-:W-:Y:S01]  /*4010*/  IMAD.MOV R14, RZ, RZ, -R14 ;  /* 0x000000ffff0e7224 */ /* 0x000fe200078e0a0e */
[----:B------:R-:W-:-:S03]  /*4020*/  IADD3 R16, P4, PT, R17, UR8, RZ ;  /* 0x0000000811107c10 */ /* 0x000fc6000ff9e0ff */
[----:B------:R-:W-:Y:S01]  /*4030*/  IMAD R15, R10, R14, R29 ;  /* 0x0000000e0a0f7224 */ /* 0x000fe200078e021d */
[----:B------:R-:W-:-:S04]  /*4040*/  LEA.HI.X.SX32 R17, R17, UR9, 0x1, P4 ;  /* 0x0000000911117c11 */ /* 0x000fc8000a0f0eff */
[----:B------:R-:W-:Y:S02]  /*4050*/  ISETP.GT.U32.AND P4, PT, R12, R15, PT ;  /* 0x0000000f0c00720c */ /* 0x000fe40003f84070 */
[----:B------:R-:W-:Y:S01]  /*4060*/  ISETP.GE.AND P5, PT, R28, RZ, PT ;  /* 0x000000ff1c00720c */ /* 0x000fe20003fa6270 */
[----:B------:R-:W-:Y:S01]  /*4070*/  VIADD R26, R18, UR5 ;  /* 0x00000005121a7c36 */ /* 0x000fe20008000000 */
[----:B------:R0:W5:Y:S09]  /*4080*/  LDG.E.S8 R17, desc[UR6][R16.64] ;  /* 0x0000000610117981 */ /* 0x000172000c1e1300 */
[----:B------:R-:W-:-:S05]  /*4090*/  @!P4 IMAD.IADD R15, R15, 0x1, -R10 ;  /* 0x000000010f0fc824 */ /* 0x000fca00078e0a0a */
[----:B------:R-:W-:Y:S01]  /*40a0*/  ISETP.GT.U32.AND P4, PT, R12, R15, PT ;  /* 0x0000000f0c00720c */ /* 0x000fe20003f84070 */
[----:B------:R-:W-:Y:S02]  /*40b0*/  IMAD R26, R26, 0x4, R8 ;  /* 0x000000041a1a7824 */ /* 0x000fe400078e0208 */
[----:B0-----:R-:W-:-:S03]  /*40c0*/  VIADD R16, R23, 0x7 ;  /* 0x0000000717107836 */ /* 0x001fc60000000000 */
[----:B--2---:R0:W-:Y:S07]  /*40d0*/  STS [R26], R27 ;  /* 0x0000001b1a007388 */ /* 0x0041ee0000000800 */
[----:B------:R-:W-:Y:S02]  /*40e0*/  @!P4 IADD3 R15, PT, PT, R15, -R10, RZ ;  /* 0x8000000a0f0fc210 */ /* 0x000fe40007ffe0ff */
[----:B0-----:R-:W-:-:S03]  /*40f0*/  IABS R27, R16 ;  /* 0x00000010001b7213 */ /* 0x001fc60000000000 */
[----:B------:R-:W-:Y:S01]  /*4100*/  @!P5 IMAD.MOV R15, RZ, RZ, -R15 ;  /* 0x000000ffff0fd224 */ /* 0x000fe200078e0a0f */
[----:B------:R-:W-:Y:S01]  /*4110*/  ISETP.GE.AND P5, PT, R16, RZ, PT ;  /* 0x000000ff1000720c */ /* 0x000fe20003fa6270 */
[----:B------:R-:W-:-:S03]  /*4120*/  IMAD.HI.U32 R16, R11, R27, RZ ;  /* 0x0000001b0b107227 */ /* 0x000fc600078e00ff */
[----:B------:R-:W-:Y:S01]  /*4130*/  SEL R15, R13, R15, !P3 ;  /* 0x0000000f0d0f7207 */ /* 0x000fe20005800000 */
[----:B------:R-:W-:-:S04]  /*4140*/  IMAD.MOV R16, RZ, RZ, -R16 ;  /* 0x000000ffff107224 */ /* 0x000fc800078e0a10 */
[----:B------:R-:W-:Y:S02]  /*4150*/  IMAD R15, R19, R24, R15 ;  /* 0x00000018130f7224 */ /* 0x000fe400078e020f */
[----:B------:R-:W-:-:S03]  /*4160*/  IMAD R27, R10, R16, R27 ;  /* 0x000000100a1b7224 */ /* 0x000fc600078e021b */
[----:B------:R-:W-:-:S04]  /*4170*/  IADD3 R14, P4, PT, R15, UR8, RZ ;  /* 0x000000080f0e7c10 */ /* 0x000fc8000ff9e0ff */
[----:B------:R-:W-:Y:S02]  /*4180*/  LEA.HI.X.SX32 R15, R15, UR9, 0x1, P4 ;  /* 0x000000090f0f7c11 */ /* 0x000fe4000a0f0eff */
[----:B------:R-:W-:-:S03]  /*4190*/  ISETP.GT.U32.AND P4, PT, R12, R27, PT ;  /* 0x0000001b0c00720c */ /* 0x000fc60003f84070 */
[----:B------:R0:W2:Y:S10]  /*41a0*/  LDG.E.S8 R23, desc[UR6][R14.64] ;  /* 0x000000060e177981 */ /* 0x0000b4000c1e1300 */
[----:B------:R-:W-:-:S05]  /*41b0*/  @!P4 IMAD.IADD R27, R27, 0x1, -R10 ;  /* 0x000000011b1bc824 */ /* 0x000fca00078e0a0a */
[----:B------:R-:W-:-:S13]  /*41c0*/  ISETP.GT.U32.AND P4, PT, R12, R27, PT ;  /* 0x0000001b0c00720c */ /* 0x000fda0003f84070 */
[----:B------:R-:W-:-:S05]  /*41d0*/  @!P4 IMAD.IADD R27, R27, 0x1, -R10 ;  /* 0x000000011b1bc824 */ /* 0x000fca00078e0a0a */
[----:B------:R-:W-:-:S04]  /*41e0*/  @!P5 IADD3 R27, PT, PT, -R27, RZ, RZ ;  /* 0x000000ff1b1bd210 */ /* 0x000fc80007ffe1ff */
        /* <DEDUP_REMOVED lines=17> */
.L_x_17:
        /* <DEDUP_REMOVED lines=16> */
[----:B------:R-:W-:Y:S01]  /*4400*/  IMAD R17, R10, R15, R17 ;  /* 0x0000000f0a117224 */ /* 0x000fe200078e0211 */
[----:B------:R-:W-:-:S04]  /*4410*/  IADD3 R14, PT, PT, -R14, RZ, RZ ;  /* 0x000000ff0e0e7210 */ /* 0x000fc80007ffe1ff */
        /* <DEDUP_REMOVED lines=16> */
[----:B------:R-:W-:Y:S02]  /*4520*/  @!P5 IADD3 R17, PT, PT, R17, -R10, RZ ;  /* 0x8000000a1111d210 */ /* 0x000fe40007ffe0ff */
[----:B------:R-:W-:-:S08]  /*4530*/  ISETP.GT.U32.AND P5, PT, R12, R21, PT ;  /* 0x000000150c00720c */ /* 0x000fd00003fa4070 */
[----:B------:R-:W-:Y:S01]  /*4540*/  @!P6 IMAD.IADD R15, R15, 0x1, -R10 ;  /* 0x000000010f0fe824 */ /* 0x000fe200078e0a0a */
[----:B------:R-:W-:-:S04]  /*4550*/  ISETP.GE.AND P6, PT, R22, RZ, PT ;  /* 0x000000ff1600720c */ /* 0x000fc80003fc6270 */
[----:B------:R-:W-:Y:S01]  /*4560*/  @!P5 IMAD.IADD R21, R21, 0x1, -R10 ;  /* 0x000000011515d824 */ /* 0x000fe200078e0a0a */
[----:B------:R-:W-:-:S08]  /*4570*/  ISETP.GT.U32.AND P5, PT, R12, R23, PT ;  /* 0x000000170c00720c */ /* 0x000fd00003fa4070 */
[----:B------:R-:W-:Y:S01]  /*4580*/  @!P6 IMAD.MOV R17, RZ, RZ, -R17 ;  /* 0x000000ffff11e224 */ /* 0x000fe200078e0a11 */
[----:B------:R-:W-:-:S04]  /*4590*/  ISETP.GE.AND P6, PT, R20, RZ, PT ;  /* 0x000000ff1400720c */ /* 0x000fc80003fc6270 */
[----:B------:R-:W-:Y:S01]  /*45a0*/  @!P5 IMAD.IADD R23, R23, 0x1, -R10 ;  /* 0x000000011717d824 */ /* 0x000fe200078e0a0a */
[----:B------:R-:W-:-:S04]  /*45b0*/  SEL R14, R13, R17, !P3 ;  /* 0x000000110d0e7207 */ /* 0x000fc80005800000 */
[----:B------:R-:W-:Y:S01]  /*45c0*/  ISETP.GT.U32.AND P5, PT, R12, R23, PT ;  /* 0x000000170c00720c */ /* 0x000fe20003fa4070 */
[----:B------:R-:W-:-:S03]  /*45d0*/  IMAD R14, R19, R24, R14 ;  /* 0x00000018130e7224 */ /* 0x000fc600078e020e */
[----:B------:R-:W-:Y:S02]  /*45e0*/  @!P6 IADD3 R21, PT, PT, -R21, RZ, RZ ;  /* 0x000000ff1515e210 */ /* 0x000fe40007ffe1ff */
[----:B------:R-:W-:Y:S02]  /*45f0*/  ISETP.GE.AND P6, PT, R16, RZ, PT ;  /* 0x000000ff1000720c */ /* 0x000fe40003fc6270 */
[----:B------:R-:W-:-:S05]  /*4600*/  SEL R21, R13, R21, !P3 ;  /* 0x000000150d157207 */ /* 0x000fca0005800000 */
[----:B------:R-:W-:Y:S01]  /*4610*/  @!P5 IMAD.IADD R23, R23, 0x1, -R10 ;  /* 0x000000011717d824 */ /* 0x000fe200078e0a0a */
[----:B------:R-:W-:Y:S01]  /*4620*/  ISETP.GE.AND P5, PT, R26, RZ, PT ;  /* 0x000000ff1a00720c */ /* 0x000fe20003fa6270 */
[----:B------:R-:W-:-:S04]  /*4630*/  IMAD R21, R19, R24, R21 ;  /* 0x0000001813157224 */ /* 0x000fc800078e0215 */
[----:B------:R-:W-:Y:S01]  /*4640*/  @!P6 IMAD.MOV R15, RZ, RZ, -R15 ;  /* 0x000000ffff0fe224 */ /* 0x000fe200078e0a0f */
[----:B0-----:R-:W-:-:S04]  /*4650*/  IADD3 R20, P6, PT, R14, UR8, RZ ;  /* 0x000000080e147c10 */ /* 0x001fc8000ffde0ff */
[----:B------:R-:W-:-:S03]  /*4660*/  SEL R15, R13, R15, !P3 ;  /* 0x0000000f0d0f7207 */ /* 0x000fc60005800000 */
        /* <DEDUP_REMOVED lines=16> */
[----:B------:R-:W-:Y:S01]  /*4770*/  IMAD R27, R27, 0x4, R8 ;  /* 0x000000041b1b7824 */ /* 0x000fe200078e0208 */
[----:B------:R-:W-:-:S04]  /*4780*/  IADD3 R25, PT, PT, R25, 0x4, RZ ;  /* 0x0000000419197810 */ /* 0x000fc80007ffe0ff */
[----:B--2---:R0:W-:Y:S04]  /*4790*/  STS [R27], R22 ;  /* 0x000000161b007388 */ /* 0x0041e80000000800 */
[----:B---3--:R0:W-:Y:S04]  /*47a0*/  STS [R27+0x4], R20 ;  /* 0x000004141b007388 */ /* 0x0081e80000000800 */
[----:B----4-:R0:W-:Y:S04]  /*47b0*/  STS [R27+0x8], R16 ;  /* 0x000008101b007388 */ /* 0x0101e80000000800 */
[----:B-----5:R0:W-:Y:S02]  /*47c0*/  STS [R27+0xc], R14 ;  /* 0x00000c0e1b007388 */ /* 0x0201e40000000800 */
.L_x_20:
        /* <DEDUP_REMOVED lines=18> */
[C---:B------:R-:W-:Y:S02]  /*48f0*/  ISETP.GT.U32.AND P4, PT, R12.reuse, R15, PT ;  /* 0x0000000f0c00720c */ /* 0x040fe40003f84070 */
[----:B------:R-:W-:Y:S02]  /*4900*/  @!P5 IADD3 R17, PT, PT, R17, -R10, RZ ;  /* 0x8000000a1111d210 */ /* 0x000fe40007ffe0ff */
[----:B------:R-:W-:Y:S02]  /*4910*/  ISETP.GE.AND P5, PT, R21, RZ, PT ;  /* 0x000000ff1500720c */ /* 0x000fe40003fa6270 */
[----:B------:R-:W-:-:S07]  /*4920*/  ISETP.GT.U32.AND P6, PT, R12, R17, PT ;  /* 0x000000110c00720c */ /* 0x000fce0003fc4070 */
[----:B------:R-:W-:Y:S01]  /*4930*/  @!P4 IMAD.IADD R15, R15, 0x1, -R10 ;  /* 0x000000010f0fc824 */ /* 0x000fe200078e0a0a */
        /* <DEDUP_REMOVED lines=14> */
[----:B------:R-:W-:-:S05]  /*4a20*/  IMAD.IADD R21, R18, 0x1, R25 ;  /* 0x0000000112157824 */ /* 0x000fca00078e0219 */
[----:B------:R-:W-:Y:S01]  /*4a30*/  LEA R21, R21, R8, 0x2 ;  /* 0x0000000815157211 */ /* 0x000fe200078e10ff */
[----:B------:R-:W-:-:S04]  /*4a40*/  VIADD R25, R25, 0x2 ;  /* 0x0000000219197836 */ /* 0x000fc80000000000 */
[----:B--2---:R1:W-:Y:S04]  /*4a50*/  STS [R21], R16 ;  /* 0x0000001015007388 */ /* 0x0043e80000000800 */
[----:B---3--:R1:W-:Y:S02]  /*4a60*/  STS [R21+0x4], R14 ;  /* 0x0000040e15007388 */ /* 0x0083e40000000800 */
.L_x_21:
        /* <DEDUP_REMOVED lines=11> */
[----:B------:R-:W-:-:S05]  /*4b20*/  @!P4 IMAD.IADD R11, R11, 0x1, -R10 ;  /* 0x000000010b0bc824 */ /* 0x000fca00078e0a0a */
[----:B------:R-:W-:-:S04]  /*4b30*/  @!P5 IADD3 R11, PT, PT, -R11, RZ, RZ ;  /* 0x000000ff0b0bd210 */ /* 0x000fc80007ffe1ff */
        /* <DEDUP_REMOVED lines=8> */
.L_x_19:
[----:B------:R-:W-:-:S06]  /*4bc0*/  UIADD3 UR4, UPT, UPT, UR4, 0x1, URZ ;  /* 0x0000000104047890 */ /* 0x000fcc000fffe0ff */
[----:B------:R-:W-:-:S13]  /*4bd0*/  ISETP.NE.AND P3, PT, R6, UR4, PT ;  /* 0x0000000406007c0c */ /* 0x000fda000bf65270 */
[----:B------:R-:W-:Y:S05]  /*4be0*/  @!P3 BRA `(.L_x_2) ;  /* 0x0000004800a4b947 */ /* 0x000fea0003800000 */
[----:B------:R-:W-:Y:S05]  /*4bf0*/  BRA `(.L_x_22) ;  /* 0xffffffe800b87947 */ /* 0x000fea000383ffff */
.L_x_16:
[----:B------:R-:W-:-:S13]  /*4c00*/  ISETP.NE.OR P0, PT, R11, 0x1, !P0 ;  /* 0x000000010b00780c */ /* 0x000fda0004705670 */
[----:B------:R-:W-:Y:S05]  /*4c10*/  @P0 BRA `(.L_x_23) ;  /* 0x0000001400e00947 */ /* 0x000fea0003800000 */
[----:B------:R-:W-:-:S13]  /*4c20*/  ISETP.GE.AND P0, PT, R17, -0x1, PT ;  /* 0xffffffff1100780c */ /* 0x000fda0003f06270 */
[----:B------:R-:W-:Y:S05]  /*4c30*/  @!P0 BRA `(.L_x_2) ;  /* 0x0000004800908947 */ /* 0x000fea0003800000 */
[----:B0-----:R-:W-:Y:S01]  /*4c40*/  IABS R0, R4 ;  /* 0x0000000400007213 */ /* 0x001fe20000000000 */
[----:B------:R-:W-:Y:S01]  /*4c50*/  VIADD R11, R17, 0x1 ;  /* 0x00000001110b7836 */ /* 0x000fe20000000000 */
[----:B------:R-:W-:Y:S02]  /*4c60*/  LOP3.LUT R2, RZ, R2, RZ, 0x33, !PT ;  /* 0x00000002ff027212 */ /* 0x000fe400078e33ff */
[----:B------:R-:W0:Y:S01]  /*4c70*/  I2F.RP R10, R0 ;  /* 0x00000000000a7306 */ /* 0x000e220000209400 */
[----:B------:R-:W-:Y:S02]  /*4c80*/  ISETP.NE.AND P3, PT, R4, RZ, PT ;  /* 0x000000ff0400720c */ /* 0x000fe40003f65270 */
[----:B------:R-:W-:Y:S02]  /*4c90*/  IADD3 R13, PT, PT, R11, R4, R13 ;  /* 0x000000040b0d7210 */ /* 0x000fe40007ffe00d */
[----:B------:R-:W-:Y:S02]  /*4ca0*/  LOP3.LUT R17, R17, 0x3, RZ, 0xc0, !PT ;  /* 0x0000000311117812 */ /* 0x000fe400078ec0ff */
[----:B------:R-:W-:-:S02]  /*4cb0*/  IADD3 R13, PT, PT, R13, R2, RZ ;  /* 0x000000020d0d7210 */ /* 0x000fc40007ffe0ff */
[----:B------:R-:W-:Y:S02]  /*4cc0*/  LOP3.LUT R16, R6, 0xfffffff8, RZ, 0xc0, !PT ;  /* 0xfffffff806107812 */ /* 0x000fe400078ec0ff */
[----:B------:R-:W-:Y:S02]  /*4cd0*/  IABS R12, R13 ;  /* 0x0000000d000c7213 */ /* 0x000fe40000000000 */
[----:B------:R-:W-:Y:S01]  /*4ce0*/  ISETP.GE.AND P2, PT, R13, RZ, PT ;  /* 0x000000ff0d00720c */ /* 0x000fe20003f46270 */
[----:B0-----:R-:W0:Y:S01]  /*4cf0*/  MUFU.RCP R10, R10 ;  /* 0x0000000a000a7308 */ /* 0x001e220000001000 */
[----:B------:R-:W-:Y:S01]  /*4d00*/  IADD3 R13, PT, PT, R3, -0x2, R4 ;  /* 0xfffffffe030d7810 */ /* 0x000fe20007ffe004 */
[----:B0-----:R-:W-:-:S06]  /*4d10*/  VIADD R20, R10, 0xffffffe ;  /* 0x0ffffffe0a147836 */ /* 0x001fcc0000000000 */
[----:B------:R0:W1:Y:S02]  /*4d20*/  F2I.FTZ.U32.TRUNC.NTZ R21, R20 ;  /* 0x0000001400157305 */ /* 0x000064000021f000 */
[----:B0-----:R-:W-:Y:S02]  /*4d30*/  IMAD.MOV.U32 R20, RZ, RZ, RZ ;  /* 0x000000ffff147224 */ /* 0x001fe400078e00ff */
[----:B-1----:R-:W-:-:S04]  /*4d40*/  IMAD.MOV R23, RZ, RZ, -R21 ;  /* 0x000000ffff177224 */ /* 0x002fc800078e0a15 */
[----:B------:R-:W-:-:S04]  /*4d50*/  IMAD R23, R23, R0, RZ ;  /* 0x0000000017177224 */ /* 0x000fc800078e02ff */
[----:B------:R-:W-:-:S04]  /*4d60*/  IMAD.HI.U32 R2, R21, R23, R20 ;  /* 0x0000001715027227 */ /* 0x000fc800078e0014 */
[----:B------:R-:W-:Y:S01]  /*4d70*/  IMAD.MOV.U32 R21, RZ, RZ, R12 ;  /* 0x000000ffff157224 */ /* 0x000fe200078e000c */
[----:B------:R-:W-:-:S03]  /*4d80*/  LOP3.LUT R12, RZ, R19, RZ, 0x33, !PT ;  /* 0x00000013ff0c7212 */ /* 0x000fc600078e33ff */
[----:B------:R-:W-:Y:S01]  /*4d90*/  IMAD.HI.U32 R2, R2, R21, RZ ;  /* 0x0000001502027227 */ /* 0x000fe200078e00ff */
[----:B------:R-:W-:-:S03]  /*4da0*/  IADD3 R12, PT, PT, R12, R4, R15 ;  /* 0x000000040c0c7210 */ /* 0x000fc60007ffe00f */
[----:B------:R-:W-:-:S04]  /*4db0*/  IMAD.MOV R2, RZ, RZ, -R2 ;  /* 0x000000ffff027224 */ /* 0x000fc800078e0a02 */
[----:B------:R-:W-:Y:S01]  /*4dc0*/  IMAD R10, R0, R2, R21 ;  /* 0x00000002000a7224 */ /* 0x000fe200078e0215 */
[----:B------:R-:W-:-:S04]  /*4dd0*/  LOP3.LUT R2, R6, 0x7, RZ, 0xc0, !PT ;  /* 0x0000000706027812 */ /* 0x000fc800078ec0ff */
[----:B------:R-:W-:Y:S02]  /*4de0*/  ISETP.GT.U32.AND P0, PT, R0, R10, PT ;  /* 0x0000000a0000720c */ /* 0x000fe40003f04070 */
[----:B------:R-:W-:-:S04]  /*4df0*/  IADD3 R2, PT, PT, R2, -0x1, RZ ;  /* 0xffffffff02027810 */ /* 0x000fc80007ffe0ff */
[----:B------:R-:W-:-:S07]  /*4e00*/  ISETP.GE.U32.AND P1, PT, R2, 0x3, PT ;  /* 0x000000030200780c */ /* 0x000fce0003f26070 */
[----:B------:R-:W-:-:S05]  /*4e10*/  @!P0 IMAD.IADD R10, R10, 0x1, -R0 ;  /* 0x000000010a0a8824 */ /* 0x000fca00078e0a00 */
[----:B------:R-:W-:-:S13]  /*4e20*/  ISETP.GT.U32.AND P0, PT, R0, R10, PT ;  /* 0x0000000a0000720c */ /* 0x000fda0003f04070 */
[----:B------:R-:W-:Y:S01]  /*4e30*/  @!P0 IMAD.IADD R10, R10, 0x1, -R0 ;  /* 0x000000010a0a8824 */ /* 0x000fe200078e0a00 */
[----:B------:R-:W-:Y:S01]  /*4e40*/  ISETP.NE.AND P0, PT, R17, 0x3, PT ;  /* 0x000000031100780c */ /* 0x000fe20003f05270 */
[----:B------:R-:W-:Y:S02]  /*4e50*/  IMAD.MOV.U32 R17, RZ, RZ, RZ ;  /* 0x000000ffff117224 */ /* 0x000fe400078e00ff */
[----:B------:R-:W-:Y:S01]  /*4e60*/  @!P2 IMAD.MOV R10, RZ, RZ, -R10 ;  /* 0x000000ffff0aa224 */ /* 0x000fe200078e0a0a */
[----:B------:R-:W-:-:S09]  /*4e70*/  @!P3 LOP3.LUT R10, RZ, R4, RZ, 0x33, !PT ;  /* 0x00000004ff0ab212 */ /* 0x000fd200078e33ff */
.L_x_29:
[----:B0-----:R-:W0:Y:S01]  /*4e80*/  LDCU UR4, c[0x0][0x380] ;  /* 0x00007000ff0477ac */ /* 0x001e220008000800 */
[----:B-1----:R-:W-:Y:S02]  /*4e90*/  IMAD.IADD R14, R12, 0x1, R17 ;  /* 0x000000010c0e7824 */ /* 0x002fe400078e0211 */
[----:B--2---:R-:W-:-:S03]  /*4ea0*/  IMAD.MOV.U32 R2, RZ, RZ, RZ ;  /* 0x000000ffff027224 */ /* 0x004fc600078e00ff */
[----:B------:R-:W-:Y:S01]  /*4eb0*/  ISETP.GE.AND P3, PT, R14, RZ, PT ;  /* 0x000000ff0e00720c */ /* 0x000fe20003f66270 */
[----:B0-----:R-:W-:-:S05]  /*4ec0*/  IMAD.U32 R19, RZ, RZ, UR4 ;  /* 0x00000004ff137e24 */ /* 0x001fca000f8e00ff */
[----:B------:R-:W-:-:S04]  /*4ed0*/  IABS R4, R19 ;  /* 0x0000001300047213 */ /* 0x000fc80000000000 */
[----:B------:R-:W0:Y:S08]  /*4ee0*/  I2F.RP R15, R4 ;  /* 0x00000004000f7306 */ /* 0x000e300000209400 */
[----:B0-----:R-:W0:Y:S02]  /*4ef0*/  MUFU.RCP R15, R15 ;  /* 0x0000000f000f7308 */ /* 0x001e240000001000 */
[----:B0-----:R-:W-:-:S02]  /*4f00*/  VIADD R18, R15, 0xffffffe ;  /* 0x0ffffffe0f127836 */ /* 0x001fc40000000000 */
[----:B------:R-:W-:-:S04]  /*4f10*/  IMAD R15, R6, R17, R11 ;  /* 0x00000011060f7224 */ /* 0x000fc800078e020b */
[----:B------:R-:W0:Y:S01]  /*4f20*/  F2I.FTZ.U32.TRUNC.NTZ R3, R18 ;  /* 0x0000001200037305 */ /* 0x000e22000021f000 */
[----:B------:R-:W-:Y:S02]  /*4f30*/  IMAD R20, R6, R15, RZ ;  /* 0x0000000f06147224 */ /* 0x000fe400078e02ff */
[----:B0-----:R-:W-:-:S05]  /*4f40*/  IMAD R0, R3, R4, RZ ;  /* 0x0000000403007224 */ /* 0x001fca00078e02ff */
[----:B------:R-:W-:Y:S02]  /*4f50*/  IADD3 R21, PT, PT, -R0, RZ, RZ ;  /* 0x000000ff00157210 */ /* 0x000fe40007ffe1ff */
[----:B------:R-:W-:-:S03]  /*4f60*/  IABS R0, R14 ;  /* 0x0000000e00007213 */ /* 0x000fc60000000000 */
[----:B------:R-:W-:-:S04]  /*4f70*/  IMAD.HI.U32 R2, R3, R21, R2 ;  /* 0x0000001503027227 */ /* 0x000fc800078e0002 */
[----:B------:R-:W-:Y:S02]  /*4f80*/  IMAD.MOV.U32 R3, RZ, RZ, R0 ;  /* 0x000000ffff037224 */ /* 0x000fe400078e0000 */
[----:B------:R-:W-:Y:S02]  /*4f90*/  IMAD.MOV.U32 R21, RZ, RZ, RZ ;  /* 0x000000ffff157224 */ /* 0x000fe400078e00ff */
        /* <DEDUP_REMOVED lines=11> */
[----:B------:R-:W-:Y:S01]  /*5050*/  @!P3 IMAD.MOV R14, RZ, RZ, -R14 ;  /* 0x000000ffff0eb224 */ /* 0x000fe200078e0a0e */
[----:B------:R-:W-:-:S04]  /*5060*/  ISETP.GE.U32.AND P3, PT, R11, 0x7, PT ;  /* 0x000000070b00780c */ /* 0x000fc80003f66070 */
[----:B------:R-:W-:-:S05]  /*5070*/  SEL R18, R3, R14, !P2 ;  /* 0x0000000e03127207 */ /* 0x000fca0005000000 */
[----:B------:R-:W-:-:S04]  /*5080*/  IMAD R18, R18, R19, R10 ;  /* 0x0000001312127224 */ /* 0x000fc800078e020a */
[----:B------:R-:W-:Y:S05]  /*5090*/  @!P3 BRA `(.L_x_24) ;  /* 0x00000008007cb947 */ /* 0x000fea0003800000 */
[----:B------:R-:W0:Y:S01]  /*50a0*/  LDCU.64 UR8, c[0x0][0x388] ;  /* 0x00007100ff0877ac */ /* 0x000e220008000a00 */
[----:B------:R-:W-:-:S05]  /*50b0*/  UMOV UR4, URZ ;  /* 0x000000ff00047c82 */ /* 0x000fca0008000000 */
.L_x_25:
[----:B-1----:R-:W1:Y:S01]  /*50c0*/  LDC R19, c[0x0][0x380] ;  /* 0x0000e000ff137b82 */ /* 0x002e620000000800 */
[----:B------:R-:W-:-:S05]  /*50d0*/  VIADD R24, R13, UR4 ;  /* 0x000000040d187c36 */ /* 0x000fca0008000000 */
[----:B------:R-:W-:Y:S02]  /*50e0*/  IABS R3, R24 ;  /* 0x0000001800037213 */ /* 0x000fe40000000000 */
[----:B------:R-:W-:-:S03]  /*50f0*/  ISETP.GE.AND P3, PT, R24, RZ, PT ;  /* 0x000000ff1800720c */ /* 0x000fc60003f66270 */
[----:B------:R-:W-:-:S04]  /*5100*/  IMAD.HI.U32 R2, R2, R3, RZ ;  /* 0x0000000302027227 */ /* 0x000fc800078e00ff */
[----:B------:R-:W-:Y:S01]  /*5110*/  IMAD.MOV R2, RZ, RZ, -R2 ;  /* 0x000000ffff027224 */ /* 0x000fe200078e0a02 */
[----:B-1----:R-:W-:-:S05]  /*5120*/  IABS R4, R19 ;  /* 0x0000001300047213 */ /* 0x002fca0000000000 */
[----:B------:R-:W-:Y:S02]  /*5130*/  IMAD R3, R4, R2, R3 ;  /* 0x0000000204037224 */ /* 0x000fe400078e0203 */
[----:B------:R-:W1:Y:S03]  /*5140*/  I2F.RP R2, R4 ;  /* 0x0000000400027306 */ /* 0x000e660000209400 */
[----:B------:R-:W-:-:S05]  /*5150*/  ISETP.GT.U32.AND P2, PT, R0, R3, PT ;  /* 0x000000030000720c */ /* 0x000fca0003f44070 */
[----:B-1----:R-:W1:Y:S08]  /*5160*/  MUFU.RCP R2, R2 ;  /* 0x0000000200027308 */ /* 0x002e700000001000 */
[----:B------:R-:W-:-:S04]  /*5170*/  @!P2 IADD3 R3, PT, PT, R3, -R4, RZ ;  /* 0x800000040303a210 */ /* 0x000fc80007ffe0ff */
[----:B------:R-:W-:Y:S01]  /*5180*/  ISETP.GT.U32.AND P2, PT, R0, R3, PT ;  /* 0x000000030000720c */ /* 0x000fe20003f44070 */
[----:B-1----:R-:W-:-:S12]  /*5190*/  VIADD R14, R2, 0xffffffe ;  /* 0x0ffffffe020e7836 */ /* 0x002fd80000000000 */
[----:B------:R-:W-:Y:S01]  /*51a0*/  @!P2 IMAD.IADD R3, R3, 0x1, -R4 ;  /* 0x000000010303a824 */ /* 0x000fe200078e0a04 */
[----:B------:R-:W-:Y:S01]  /*51b0*/  ISETP.NE.AND P2, PT, R19, RZ, PT ;  /* 0x000000ff1300720c */ /* 0x000fe20003f45270 */
[----:B------:R-:W1:Y:S02]  /*51c0*/  F2I.FTZ.U32.TRUNC.NTZ R15, R14 ;  /* 0x0000000e000f7305 */ /* 0x000e64000021f000 */
[----:B------:R-:W-:Y:S01]  /*51d0*/  IMAD.MOV.U32 R0, RZ, RZ, R3 ;  /* 0x000000ffff007224 */ /* 0x000fe200078e0003 */
[----:B------:R-:W-:-:S03]  /*51e0*/  LOP3.LUT R3, RZ, R19, RZ, 0x33, !PT ;  /* 0x00000013ff037212 */ /* 0x000fc600078e33ff */
[----:B------:R-:W-:-:S05]  /*51f0*/  @!P3 IMAD.MOV R0, RZ, RZ, -R0 ;  /* 0x000000ffff00b224 */ /* 0x000fca00078e0a00 */
[----:B------:R-:W-:Y:S02]  /*5200*/  SEL R0, R3, R0, !P2 ;  /* 0x0000000003007207 */ /* 0x000fe40005000000 */
[----:B------:R-:W-:Y:S01]  /*5210*/  IADD3 R21, PT, PT, R24, 0x1, RZ ;  /* 0x0000000118157810 */ /* 0x000fe20007ffe0ff */
[----:B-1----:R-:W-:Y:S02]  /*5220*/  IMAD.MOV R27, RZ, RZ, -R15 ;  /* 0x000000ffff1b7224 */ /* 0x002fe400078e0a0f */
[----:B------:R-:W-:-:S05]  /*5230*/  IMAD R0, R18, R19, R0 ;  /* 0x0000001312007224 */ /* 0x000fca00078e0200 */
[C---:B0-----:R-:W-:Y:S01]  /*5240*/  IADD3 R22, P3, PT, R0.reuse, UR8, RZ ;  /* 0x0000000800167c10 */ /* 0x041fe2000ff7e0ff */
[----:B------:R-:W-:Y:S02]  /*5250*/  IMAD R27, R27, R4, RZ ;  /* 0x000000041b1b7224 */ /* 0x000fe400078e02ff */
[----:B------:R-:W-:Y:S01]  /*5260*/  IMAD.MOV.U32 R14, RZ, RZ, RZ ;  /* 0x000000ffff0e7224 */ /* 0x000fe200078e00ff */
[----:B------:R-:W-:Y:S02]  /*5270*/  LEA.HI.X.SX32 R23, R0, UR9, 0x1, P3 ;  /* 0x0000000900177c11 */ /* 0x000fe400098f0eff */
[----:B------:R-:W-:Y:S01]  /*5280*/  IABS R0, R21 ;  /* 0x0000001500007213 */ /* 0x000fe20000000000 */
[----:B------:R-:W-:Y:S02]  /*5290*/  IMAD.HI.U32 R2, R15, R27, R14 ;  /* 0x0000001b0f027227 */ /* 0x000fe400078e000e */
[----:B------:R0:W2:Y:S01]  /*52a0*/  LDG.E.S8 R25, desc[UR6][R22.64] ;  /* 0x0000000616197981 */ /* 0x0000a2000c1e1300 */
[----:B------:R-:W-:Y:S01]  /*52b0*/  ISETP.GE.AND P4, PT, R21, RZ, PT ;  /* 0x000000ff1500720c */ /* 0x000fe20003f86270 */
        /* <DEDUP_REMOVED lines=8> */
[----:B------:R-:W-:-:S05]  /*5340*/  @!P3 IADD3 R15, PT, PT, R15, -R4, RZ ;  /* 0x800000040f0fb210 */ /* 0x000fca0007ffe0ff */
[----:B------:R-:W-:-:S05]  /*5350*/  @!P4 IMAD.MOV R15, RZ, RZ, -R15 ;  /* 0x000000ffff0fc224 */ /* 0x000fca00078e0a0f */
[----:B------:R-:W-:Y:S01]  /*5360*/  SEL R15, R3, R15, !P2 ;  /* 0x0000000f030f7207 */ /* 0x000fe20005000000 */
[----:B------:R-:W-:-:S04]  /*5370*/  VIADD R14, R24, 0x2 ;  /* 0x00000002180e7836 */ /* 0x000fc80000000000 */
[----:B------:R-:W-:Y:S01]  /*5380*/  IMAD R15, R18, R19, R15 ;  /* 0x00000013120f7224 */ /* 0x000fe200078e020f */
[----:B------:R-:W-:-:S04]  /*5390*/  IABS R21, R14 ;  /* 0x0000000e00157213 */ /* 0x000fc80000000000 */
[----:B------:R-:W-:-:S04]  /*53a0*/  IADD3 R28, P3, PT, R15, UR8, RZ ;  /* 0x000000080f1c7c10 */ /* 0x000fc8000ff7e0ff */
[----:B------:R-:W-:Y:S01]  /*53b0*/  LEA.HI.X.SX32 R29, R15, UR9, 0x1, P3 ;  /* 0x000000090f1d7c11 */ /* 0x000fe200098f0eff */
[----:B------:R-:W-:-:S04]  /*53c0*/  IMAD.HI.U32 R15, R2, R21, RZ ;  /* 0x00000015020f7227 */ /* 0x000fc800078e00ff */
[----:B0-----:R-:W-:Y:S01]  /*53d0*/  IMAD.MOV R22, RZ, RZ, -R15 ;  /* 0x000000ffff167224 */ /* 0x001fe200078e0a0f */
[----:B------:R-:W-:Y:S01]  /*53e0*/  ISETP.GE.AND P4, PT, R14, RZ, PT ;  /* 0x000000ff0e00720c */ /* 0x000fe20003f86270 */
[----:B------:R-:W-:Y:S01]  /*53f0*/  VIADD R15, R24, 0x3 ;  /* 0x00000003180f7836 */ /* 0x000fe20000000000 */
[----:B------:R0:W3:Y:S01]  /*5400*/  LDG.E.S8 R28, desc[UR6][R28.64] ;  /* 0x000000061c1c7981 */ /* 0x0000e2000c1e1300 */
[----:B------:R-:W-:Y:S02]  /*5410*/  IMAD R21, R4, R22, R21 ;  /* 0x0000001604157224 */ /* 0x000fe400078e0215 */
[----:B------:R-:W-:Y:S01]  /*5420*/  VIADD R22, R24, 0x4 ;  /* 0x0000000418167836 */ /* 0x000fe20000000000 */
[----:B------:R-:W-:Y:S02]  /*5430*/  IABS R23, R15 ;  /* 0x0000000f00177213 */ /* 0x000fe40000000000 */
[----:B------:R-:W-:Y:S02]  /*5440*/  ISETP.GT.U32.AND P5, PT, R0, R21, PT ;  /* 0x000000150000720c */ /* 0x000fe40003fa4070 */
[----:B------:R-:W-:Y:S01]  /*5450*/  ISETP.GE.AND P3, PT, R15, RZ, PT ;  /* 0x000000ff0f00720c */ /* 0x000fe20003f66270 */
[----:B------:R-:W-:Y:S01]  /*5460*/  IMAD.HI.U32 R14, R2, R23, RZ ;  /* 0x00000017020e7227 */ /* 0x000fe200078e00ff */
[----:B------:R-:W-:-:S04]  /*5470*/  IABS R15, R22 ;  /* 0x00000016000f7213 */ /* 0x000fc80000000000 */
[----:B------:R-:W-:-:S05]  /*5480*/  IADD3 R14, PT, PT, -R14, RZ, RZ ;  /* 0x000000ff0e0e7210 */ /* 0x000fca0007ffe1ff */
[----:B------:R-:W-:Y:S02]  /*5490*/  IMAD R23, R4, R14, R23 ;  /* 0x0000000e04177224 */ /* 0x000fe400078e0217 */
[----:B------:R-:W-:Y:S02]  /*54a0*/  @!P5 IMAD.IADD R21, R21, 0x1, -R4 ;  /* 0x000000011515d824 */ /* 0x000fe400078e0a04 */
[----:B------:R-:W-:Y:S01]  /*54b0*/  IMAD.HI.U32 R14, R2, R15, RZ ;  /* 0x0000000f020e7227 */ /* 0x000fe200078e00ff */
[C---:B------:R-:W-:Y:S02]  /*54c0*/  ISETP.GT.U32.AND P6, PT, R0.reuse, R23, PT ;  /* 0x000000170000720c */ /* 0x040fe40003fc4070 */
[----:B------:R-:W-:Y:S01]  /*54d0*/  ISETP.GT.U32.AND P5, PT, R0, R21, PT ;  /* 0x000000150000720c */ /* 0x000fe20003fa4070 */
[----:B------:R-:W-:-:S04]  /*54e0*/  IMAD.MOV R14, RZ, RZ, -R14 ;  /* 0x000000ffff0e7224 */ /* 0x000fc800078e0a0e */
[----:B------:R-:W-:-:S06]  /*54f0*/  IMAD R15, R4, R14, R15 ;  /* 0x0000000e040f7224 */ /* 0x000fcc00078e020f */
[--C-:B------:R-:W-:Y:S02]  /*5500*/  @!P6 IMAD.IADD R23, R23, 0x1, -R4.reuse ;  /* 0x000000011717e824 */ /* 0x100fe400078e0a04 */
[----:B------:R-:W-:Y:S01]  /*5510*/  @!P5 IMAD.IADD R21, R21, 0x1, -R4 ;  /* 0x000000011515d824 */ /* 0x000fe200078e0a04 */
[C---:B------:R-:W-:Y:S02]  /*5520*/  ISETP.GT.U32.AND P5, PT, R0.reuse, R15, PT ;  /* 0x0000000f0000720c */ /* 0x040fe40003fa4070 */
[----:B------:R-:W-:Y:S02]  /*5530*/  ISETP.GT.U32.AND P6, PT, R0, R23, PT ;  /* 0x000000170000720c */ /* 0x000fe40003fc4070 */
[----:B------:R-:W-:Y:S02]  /*5540*/  @!P4 IADD3 R21, PT, PT, -R21, RZ, RZ ;  /* 0x000000ff1515c210 */ /* 0x000fe40007ffe1ff */
[----:B------:R-:W-:Y:S02]  /*5550*/  ISETP.GE.AND P4, PT, R22, RZ, PT ;  /* 0x000000ff1600720c */ /* 0x000fe40003f86270 */
[----:B------:R-:W-:-:S05]  /*5560*/  SEL R21, R3, R21, !P2 ;  /* 0x0000001503157207 */ /* 0x000fca0005000000 */
[--C-:B------:R-:W-:Y:S02]  /*5570*/  @!P5 IMAD.IADD R15, R15, 0x1, -R4.reuse ;  /* 0x000000010f0fd824 */ /* 0x100fe400078e0a04 */
[----:B------:R-:W-:Y:S02]  /*5580*/  @!P6 IMAD.IADD R23, R23, 0x1, -R4 ;  /* 0x000000011717e824 */ /* 0x000fe400078e0a04 */
[----:B------:R-:W-:Y:S01]  /*5590*/  IMAD R21, R18, R19, R21 ;  /* 0x0000001312157224 */ /* 0x000fe200078e0215 */
[----:B------:R-:W-:Y:S01]  /*55a0*/  ISETP.GT.U32.AND P5, PT, R0, R15, PT ;  /* 0x0000000f0000720c */ /* 0x000fe20003fa4070 */
[----:B------:R-:W-:-:S03]  /*55b0*/  @!P3 IMAD.MOV R23, RZ, RZ, -R23 ;  /* 0x000000ffff17b224 */ /* 0x000fc600078e0a17 */
[----:B------:R-:W-:Y:S02]  /*55c0*/  IADD3 R26, P3, PT, R21, UR8, RZ ;  /* 0x00000008151a7c10 */ /* 0x000fe4000ff7e0ff */
[----:B------:R-:W-:Y:S02]  /*55d0*/  SEL R23, R3, R23, !P2 ;  /* 0x0000001703177207 */ /* 0x000fe40005000000 */
[----:B------:R-:W-:-:S03]  /*55e0*/  LEA.HI.X.SX32 R27, R21, UR9, 0x1, P3 ;  /* 0x00000009151b7c11 */ /* 0x000fc600098f0eff */
[----:B------:R-:W-:Y:S02]  /*55f0*/  IMAD R23, R18, R19, R23 ;  /* 0x0000001312177224 */ /* 0x000fe400078e0217 */
[----:B------:R-:W-:Y:S01]  /*5600*/  @!P5 IMAD.IADD R15, R15, 0x1, -R4 ;  /* 0x000000010f0fd824 */ /* 0x000fe200078e0a04 */
[----:B------:R1:W4:Y:S02]  /*5610*/  LDG.E.S8 R21, desc[UR6][R26.64] ;  /* 0x000000061a157981 */ /* 0x000324000c1e1300 */
[C---:B------:R-:W-:Y:S01]  /*5620*/  IADD3 R22, P3, PT, R23.reuse, UR8, RZ ;  /* 0x0000000817167c10 */ /* 0x040fe2000ff7e0ff */
[----:B0-----:R-:W-:Y:S02]  /*5630*/  VIADD R29, R20, UR4 ;  /* 0x00000004141d7c36 */ /* 0x001fe40008000000 */
[----:B------:R-:W-:Y:S01]  /*5640*/  @!P4 IMAD.MOV R15, RZ, RZ, -R15 ;  /* 0x000000ffff0fc224 */ /* 0x000fe200078e0a0f */
[----:B------:R-:W-:Y:S01]  /*5650*/  LEA.HI.X.SX32 R23, R23, UR9, 0x1, P3 ;  /* 0x0000000917177c11 */ /* 0x000fe200098f0eff */
[----:B-1----:R-:W-:-:S04]  /*5660*/  VIADD R27, R24, 0x5 ;  /* 0x00000005181b7836 */ /* 0x002fc80000000000 */
[----:B------:R0:W5:Y:S01]  /*5670*/  LDG.E.S8 R22, desc[UR6][R22.64] ;  /* 0x0000000616167981 */ /* 0x000162000c1e1300 */
[----:B------:R-:W-:Y:S02]  /*5680*/  SEL R15, R3, R15, !P2 ;  /* 0x0000000f030f7207 */ /* 0x000fe40005000000 */
[----:B------:R-:W-:Y:S02]  /*5690*/  ISETP.GE.AND P4, PT, R27, RZ, PT ;  /* 0x000000ff1b00720c */ /* 0x000fe40003f86270 */
[----:B0-----:R-:W-:Y:S02]  /*56a0*/  LEA R23, R29, R8, 0x2 ;  /* 0x000000081d177211 */ /* 0x001fe400078e10ff */
[----:B------:R-:W-:Y:S01]  /*56b0*/  IABS R29, R27 ;  /* 0x0000001b001d7213 */ /* 0x000fe20000000000 */
[----:B------:R-:W-:-:S04]  /*56c0*/  IMAD R15, R18, R19, R15 ;  /* 0x00000013120f7224 */ /* 0x000fc800078e020f */
[----:B------:R-:W-:-:S04]  /*56d0*/  IMAD.HI.U32 R27, R2, R29, RZ ;  /* 0x0000001d021b7227 */ /* 0x000fc800078e00ff */
[----:B------:R-:W-:Y:S01]  /*56e0*/  IMAD.MOV R27, RZ, RZ, -R27 ;  /* 0x000000ffff1b7224 */ /* 0x000fe200078e0a1b */
[----:B------:R-:W-:-:S03]  /*56f0*/  IADD3 R14, P3, PT, R15, UR8, RZ ;  /* 0x000000080f0e7c10 */ /* 0x000fc6000ff7e0ff */
[----:B------:R-:W-:Y:S01]  /*5700*/  IMAD R27, R4, R27, R29 ;  /* 0x0000001b041b7224 */ /* 0x000fe200078e021d */
[----:B------:R-:W-:-:S04]  /*5710*/  LEA.HI.X.SX32 R15, R15, UR9, 0x1, P3 ;  /* 0x000000090f0f7c11 */ /* 0x000fc800098f0eff */
[----:B------:R-:W-:Y:S01]  /*5720*/  ISETP.GT.U32.AND P3, PT, R0, R27, PT ;  /* 0x0000001b0000720c */ /* 0x000fe20003f64070 */
[----:B------:R0:W5:-:S12]  /*5730*/  LDG.E.S8 R26, desc[UR6][R14.64] ;  /* 0x000000060e1a7981 */ /* 0x000158000c1e1300 */
[----:B------:R-:W-:-:S05]  /*5740*/  @!P3 IMAD.IADD R27, R27, 0x1, -R4 ;  /* 0x000000011b1bb824 */ /* 0x000fca00078e0a04 */
[----:B------:R-:W-:-:S13]  /*5750*/  ISETP.GT.U32.AND P3, PT, R0, R27, PT ;  /* 0x0000001b0000720c */ /* 0x000fda0003f64070 */
[----:B------:R-:W-:-:S04]  /*5760*/  @!P3 IMAD.IADD R27, R27, 0x1, -R4 ;  /* 0x000000011b1bb824 */ /* 0x000fc800078e0a04 */
[----:B------:R-:W-:-:S05]  /*5770*/  @!P4 IMAD.MOV R27, RZ, RZ, -R27 ;  /* 0x000000ffff1bc224 */ /* 0x000fca00078e0a1b */
[----:B------:R-:W-:-:S05]  /*5780*/  SEL R27, R3, R27, !P2 ;  /* 0x0000001b031b7207 */ /* 0x000fca0005000000 */
[----:B------:R-:W-:-:S05]  /*5790*/  IMAD R27, R18, R19, R27 ;  /* 0x00000013121b7224 */ /* 0x000fca00078e021b */
[----:B0-----:R-:W-:-:S04]  /*57a0*/  IADD3 R14, P3, PT, R27, UR8, RZ ;  /* 0x000000081b0e7c10 */ /* 0x001fc8000ff7e0ff */
[----:B------:R-:W-:Y:S02]  /*57b0*/  LEA.HI.X.SX32 R15, R27, UR9, 0x1, P3 ;  /* 0x000000091b0f7c11 */ /* 0x000fe400098f0eff */
[----:B------:R-:W-:-:S04]  /*57c0*/  IADD3 R27, PT, PT, R24, 0x6, RZ ;  /* 0x00000006181b7810 */ /* 0x000fc80007ffe0ff */
[----:B------:R-:W-:Y:S02]  /*57d0*/  IABS R29, R27 ;  /* 0x0000001b001d7213 */ /* 0x000fe40000000000 */
        /* <DEDUP_REMOVED lines=9> */
[----:B------:R-:W-:Y:S01]  /*5870*/  SEL R27, R3, R27, !P2 ;  /* 0x0000001b031b7207 */ /* 0x000fe20005000000 */
[----:B--2---:R0:W-:Y:S04]  /*5880*/  STS [R23], R25 ;  /* 0x0000001917007388 */ /* 0x0041e80000000800 */
[----:B------:R-:W-:Y:S01]  /*5890*/  IMAD R27, R18, R19, R27 ;  /* 0x00000013121b7224 */ /* 0x000fe200078e021b */
[----:B0-----:R0:W2:Y:S04]  /*58a0*/  LDG.E.S8 R25, desc[UR6][R14.64] ;  /* 0x000000060e197981 */ /* 0x0010a8000c1e1300 */
[----:B0-----:R-:W-:-:S04]  /*58b0*/  IADD3 R14, P3, PT, R27, UR8, RZ ;  /* 0x000000081b0e7c10 */ /* 0x001fc8000ff7e0ff */
[----:B------:R-:W-:Y:S01]  /*58c0*/  LEA.HI.X.SX32 R15, R27, UR9, 0x1, P3 ;  /* 0x000000091b0f7c11 */ /* 0x000fe200098f0eff */
[----:B------:R-:W-:-:S04]  /*58d0*/  VIADD R27, R24, 0x7 ;  /* 0x00000007181b7836 */ /* 0x000fc80000000000 */
[----:B------:R0:W2:Y:S01]  /*58e0*/  LDG.E.S8 R24, desc[UR6][R14.64] ;  /* 0x000000060e187981 */ /* 0x0000a2000c1e1300 */
[----:B------:R-:W-:Y:S02]  /*58f0*/  IABS R29, R27 ;  /* 0x0000001b001d7213 */ /* 0x000fe40000000000 */
[----:B------:R-:W-:-:S03]  /*5900*/  ISETP.GE.AND P4, PT, R27, RZ, PT ;  /* 0x000000ff1b00720c */ /* 0x000fc60003f86270 */
[----:B------:R-:W-:-:S05]  /*5910*/  IMAD.HI.U32 R27, R2, R29, RZ ;  /* 0x0000001d021b7227 */ /* 0x000fca00078e00ff */
[----:B------:R-:W-:-:S05]  /*5920*/  IADD3 R27, PT, PT, -R27, RZ, RZ ;  /* 0x000000ff1b1b7210 */ /* 0x000fca0007ffe1ff */
        /* <DEDUP_REMOVED lines=8> */
[----:B0-----:R-:W-:-:S04]  /*59b0*/  IADD3 R14, P3, PT, R27, UR8, RZ ;  /* 0x000000081b0e7c10 */ /* 0x001fc8000ff7e0ff */
[----:B------:R-:W-:-:S05]  /*59c0*/  LEA.HI.X.SX32 R15, R27, UR9, 0x1, P3 ;  /* 0x000000091b0f7c11 */ /* 0x000fca00098f0eff */
[----:B------:R-:W2:Y:S01]  /*59d0*/  LDG.E.S8 R14, desc[UR6][R14.64] ;  /* 0x000000060e0e7981 */ /* 0x000ea2000c1e1300 */
[----:B------:R-:W-:-:S03]  /*59e0*/  UIADD3 UR4, UPT, UPT, UR4, 0x8, URZ ;  /* 0x0000000804047890 */ /* 0x000fc6000fffe0ff */
[----:B---3--:R1:W-:Y:S03]  /*59f0*/  STS [R23+0x4], R28 ;  /* 0x0000041c17007388 */ /* 0x0083e60000000800 */
[----:B------:R-:W-:Y:S01]  /*5a00*/  ISETP.NE.AND P3, PT, R16, UR4, PT ;  /* 0x0000000410007c0c */ /* 0x000fe2000bf65270 */
[----:B----4-:R1:W-:Y:S04]  /*5a10*/  STS [R23+0x8], R21 ;  /* 0x0000081517007388 */ /* 0x0103e80000000800 */
[----:B-----5:R1:W-:Y:S04]  /*5a20*/  STS [R23+0xc], R22 ;  /* 0x00000c1617007388 */ /* 0x0203e80000000800 */
[----:B------:R1:W-:Y:S04]  /*5a30*/  STS [R23+0x10], R26 ;  /* 0x0000101a17007388 */ /* 0x0003e80000000800 */
[----:B--2---:R1:W-:Y:S04]  /*5a40*/  STS [R23+0x14], R25 ;  /* 0x0000141917007388 */ /* 0x0043e80000000800 */
[----:B------:R1:W-:Y:S04]  /*5a50*/  STS [R23+0x18], R24 ;  /* 0x0000181817007388 */ /* 0x0003e80000000800 */
[----:B------:R1:W-:Y:S01]  /*5a60*/  STS [R23+0x1c], R14 ;  /* 0x00001c0e17007388 */ /* 0x0003e20000000800 */
[----:B------:R-:W-:Y:S05]  /*5a70*/  @P3 BRA `(.L_x_25) ;  /* 0xfffffff400903947 */ /* 0x000fea000383ffff */
[----:B-1----:R-:W-:-:S07]  /*5a80*/  IMAD.MOV.U32 R21, RZ, RZ, R16 ;  /* 0x000000ffff157224 */ /* 0x002fce00078e0010 */
.L_x_24:
        /* <DEDUP_REMOVED lines=11> */
[----:B------:R-:W-:-:S03]  /*5b40*/  IABS R23, R22 ;  /* 0x0000001600177213 */ /* 0x000fc60000000000 */
[----:B------:R-:W-:-:S04]  /*5b50*/  IMAD.HI.U32 R14, R2, R25, RZ ;  /* 0x00000019020e7227 */ /* 0x000fc800078e00ff */
[----:B------:R-:W-:-:S04]  /*5b60*/  IMAD.MOV R14, RZ, RZ, -R14 ;  /* 0x000000ffff0e7224 */ /* 0x000fc800078e0a0e */
[----:B------:R-:W-:Y:S02]  /*5b70*/  IMAD R25, R4, R14, R25 ;  /* 0x0000000e04197224 */ /* 0x000fe400078e0219 */
[----:B------:R-:W-:-:S03]  /*5b80*/  IMAD.HI.U32 R14, R2, R23, RZ ;  /* 0x00000017020e7227 */ /* 0x000fc600078e00ff */
[----:B------:R-:W-:Y:S01]  /*5b90*/  ISETP.GT.U32.AND P4, PT, R0, R25, PT ;  /* 0x000000190000720c */ /* 0x000fe20003f84070 */
[----:B------:R-:W-:-:S04]  /*5ba0*/  IMAD.MOV R14, RZ, RZ, -R14 ;  /* 0x000000ffff0e7224 */ /* 0x000fc800078e0a0e */
[----:B------:R-:W-:Y:S02]  /*5bb0*/  IMAD R23, R4, R14, R23 ;  /* 0x0000000e04177224 */ /* 0x000fe400078e0217 */
[----:B------:R-:W-:-:S03]  /*5bc0*/  IMAD.HI.U32 R14, R2, R27, RZ ;  /* 0x0000001b020e7227 */ /* 0x000fc600078e00ff */
[----:B------:R-:W-:Y:S01]  /*5bd0*/  ISETP.GT.U32.AND P5, PT, R0, R23, PT ;  /* 0x000000170000720c */ /* 0x000fe20003fa4070 */
[----:B------:R-:W-:Y:S02]  /*5be0*/  IMAD.MOV R14, RZ, RZ, -R14 ;  /* 0x000000ffff0e7224 */ /* 0x000fe400078e0a0e */
[----:B------:R-:W-:Y:S02]  /*5bf0*/  @!P4 IMAD.IADD R25, R25, 0x1, -R4 ;  /* 0x000000011919c824 */ /* 0x000fe400078e0a04 */
[----:B------:R-:W-:Y:S01]  /*5c00*/  IMAD R27, R4, R14, R27 ;  /* 0x0000000e041b7224 */ /* 0x000fe200078e021b */
[----:B------:R-:W-:Y:S02]  /*5c10*/  IADD3 R14, PT, PT, R15, 0x3, RZ ;  /* 0x000000030f0e7810 */ /* 0x000fe40007ffe0ff */
[C---:B------:R-:W-:Y:S02]  /*5c20*/  ISETP.GT.U32.AND P6, PT, R0.reuse, R25, PT ;  /* 0x000000190000720c */ /* 0x040fe40003fc4070 */
[----:B------:R-:W-:-:S02]  /*5c30*/  ISETP.GT.U32.AND P4, PT, R0, R27, PT ;  /* 0x0000001b0000720c */ /* 0x000fc40003f84070 */
[----:B------:R-:W-:Y:S01]  /*5c40*/  IABS R29, R14 ;  /* 0x0000000e001d7213 */ /* 0x000fe20000000000 */
[----:B------:R-:W-:Y:S01]  /*5c50*/  @!P5 IMAD.IADD R23, R23, 0x1, -R4 ;  /* 0x000000011717d824 */ /* 0x000fe200078e0a04 */
[----:B------:R-:W-:-:S03]  /*5c60*/  ISETP.GE.AND P5, PT, R15, RZ, PT ;  /* 0x000000ff0f00720c */ /* 0x000fc60003fa6270 */
[----:B------:R-:W-:-:S04]  /*5c70*/  IMAD.HI.U32 R15, R2, R29, RZ ;  /* 0x0000001d020f7227 */ /* 0x000fc800078e00ff */
[--C-:B------:R-:W-:Y:S02]  /*5c80*/  @!P6 IMAD.IADD R25, R25, 0x1, -R4.reuse ;  /* 0x000000011919e824 */ /* 0x100fe400078e0a04 */
[----:B------:R-:W-:Y:S01]  /*5c90*/  @!P4 IMAD.IADD R27, R27, 0x1, -R4 ;  /* 0x000000011b1bc824 */ /* 0x000fe200078e0a04 */
[----:B------:R-:W-:Y:S01]  /*5ca0*/  ISETP.GE.AND P4, PT, R24, RZ, PT ;  /* 0x000000ff1800720c */ /* 0x000fe20003f86270 */
[----:B------:R-:W-:-:S03]  /*5cb0*/  IMAD.MOV R15, RZ, RZ, -R15 ;  /* 0x000000ffff0f7224 */ /* 0x000fc600078e0a0f */
[----:B------:R-:W-:Y:S01]  /*5cc0*/  ISETP.GT.U32.AND P6, PT, R0, R27, PT ;  /* 0x0000001b0000720c */ /* 0x000fe20003fc4070 */
[----:B------:R-:W-:-:S08]  /*5cd0*/  IMAD R15, R4, R15, R29 ;  /* 0x0000000f040f7224 */ /* 0x000fd000078e021d */
[----:B------:R-:W-:Y:S01]  /*5ce0*/  @!P4 IMAD.MOV R25, RZ, RZ, -R25 ;  /* 0x000000ffff19c224 */ /* 0x000fe200078e0a19 */
[----:B------:R-:W-:-:S03]  /*5cf0*/  ISETP.GE.AND P4, PT, R22, RZ, PT ;  /* 0x000000ff1600720c */ /* 0x000fc60003f86270 */
[----:B------:R-:W-:Y:S01]  /*5d00*/  @!P6 IMAD.IADD R27, R27, 0x1, -R4 ;  /* 0x000000011b1be824 */ /* 0x000fe200078e0a04 */
[----:B------:R-:W-:Y:S02]  /*5d10*/  ISETP.GT.U32.AND P6, PT, R0, R15, PT ;  /* 0x0000000f0000720c */ /* 0x000fe40003fc4070 */
[----:B------:R-:W-:Y:S01]  /*5d20*/  SEL R25, R3, R25, !P2 ;  /* 0x0000001903197207 */ /* 0x000fe20005000000 */
[----:B------:R-:W-:-:S04]  /*5d30*/  @!P5 IMAD.MOV R27, RZ, RZ, -R27 ;  /* 0x000000ffff1bd224 */ /* 0x000fc800078e0a1b */
[----:B------:R-:W-:Y:S01]  /*5d40*/  IMAD R25, R18, R19, R25 ;  /* 0x0000001312197224 */ /* 0x000fe200078e0219 */
[----:B------:R-:W-:-:S05]  /*5d50*/  SEL R27, R3, R27, !P2 ;  /* 0x0000001b031b7207 */ /* 0x000fca0005000000 */
[----:B------:R-:W-:Y:S01]  /*5d60*/  @!P6 IADD3 R15, PT, PT, R15, -R4, RZ ;  /* 0x800000040f0fe210 */ /* 0x000fe20007ffe0ff */
[----:B------:R-:W-:Y:S01]  /*5d70*/  IMAD R27, R18, R19, R27 ;  /* 0x00000013121b7224 */ /* 0x000fe200078e021b */
[C---:B------:R-:W-:Y:S02]  /*5d80*/  ISETP.GT.U32.AND P6, PT, R0.reuse, R23, PT ;  /* 0x000000170000720c */ /* 0x040fe40003fc4070 */
[----:B------:R-:W-:-:S11]  /*5d90*/  ISETP.GT.U32.AND P5, PT, R0, R15, PT ;  /* 0x0000000f0000720c */ /* 0x000fd60003fa4070 */
[--C-:B------:R-:W-:Y:S01]  /*5da0*/  @!P6 IMAD.IADD R23, R23, 0x1, -R4.reuse ;  /* 0x000000011717e824 */ /* 0x100fe200078e0a04 */
[----:B------:R-:W-:Y:S01]  /*5db0*/  ISETP.GE.AND P6, PT, R14, RZ, PT ;  /* 0x000000ff0e00720c */ /* 0x000fe20003fc6270 */
[----:B------:R-:W-:Y:S01]  /*5dc0*/  @!P5 IMAD.IADD R15, R15, 0x1, -R4 ;  /* 0x000000010f0fd824 */ /* 0x000fe200078e0a04 */
[----:B0-----:R-:W-:Y:S02]  /*5dd0*/  IADD3 R26, P5, PT, R27, UR4, RZ ;  /* 0x000000041b1a7c10 */ /* 0x001fe4000ffbe0ff */
[----:B------:R-:W-:Y:S01]  /*5de0*/  @!P4 IADD3 R23, PT, PT, -R23, RZ, RZ ;  /* 0x000000ff1717c210 */ /* 0x000fe20007ffe1ff */
[----:B------:R-:W-:Y:S01]  /*5df0*/  IMAD.MOV.U32 R14, RZ, RZ, R15 ;  /* 0x000000ffff0e7224 */ /* 0x000fe200078e000f */
[----:B------:R-:W-:Y:S02]  /*5e00*/  LEA.HI.X.SX32 R27, R27, UR5, 0x1, P5 ;  /* 0x000000051b1b7c11 */ /* 0x000fe4000a8f0eff */
[----:B------:R-:W-:Y:S02]  /*5e10*/  SEL R15, R3, R23, !P2 ;  /* 0x00000017030f7207 */ /* 0x000fe40005000000 */
[C---:B------:R-:W-:Y:S01]  /*5e20*/  IADD3 R24, P4, PT, R25.reuse, UR4, RZ ;  /* 0x0000000419187c10 */ /* 0x040fe2000ff9e0ff */
[----:B------:R0:W2:Y:S02]  /*5e30*/  LDG.E.S8 R26, desc[UR6][R26.64] ;  /* 0x000000061a1a7981 */ /* 0x0000a4000c1e1300 */
[----:B------:R-:W-:Y:S01]  /*5e40*/  @!P6 IMAD.MOV R14, RZ, RZ, -R14 ;  /* 0x000000ffff0ee224 */ /* 0x000fe200078e0a0e */
[----:B------:R-:W-:Y:S01]  /*5e50*/  LEA.HI.X.SX32 R25, R25, UR5, 0x1, P4 ;  /* 0x0000000519197c11 */ /* 0x000fe2000a0f0eff */
[----:B------:R-:W-:-:S03]  /*5e60*/  IMAD R15, R18, R19, R15 ;  /* 0x00000013120f7224 */ /* 0x000fc600078e020f */
[----:B------:R-:W-:Y:S01]  /*5e70*/  SEL R14, R3, R14, !P2 ;  /* 0x0000000e030e7207 */ /* 0x000fe20005000000 */
[----:B------:R-:W3:Y:S04]  /*5e80*/  LDG.E.S8 R24, desc[UR6][R24.64] ;  /* 0x0000000618187981 */ /* 0x000ee8000c1e1300 */
[----:B------:R-:W-:Y:S01]  /*5e90*/  IMAD R28, R18, R19, R14 ;  /* 0x00000013121c7224 */ /* 0x000fe200078e020e */
[----:B------:R-:W-:-:S04]  /*5ea0*/  IADD3 R22, P4, PT, R15, UR4, RZ ;  /* 0x000000040f167c10 */ /* 0x000fc8000ff9e0ff */
[C---:B------:R-:W-:Y:S02]  /*5eb0*/  IADD3 R14, P5, PT, R28.reuse, UR4, RZ ;  /* 0x000000041c0e7c10 */ /* 0x040fe4000ffbe0ff */
[----:B------:R-:W-:Y:S02]  /*5ec0*/  LEA.HI.X.SX32 R23, R15, UR5, 0x1, P4 ;  /* 0x000000050f177c11 */ /* 0x000fe4000a0f0eff */
[----:B------:R-:W-:-:S03]  /*5ed0*/  LEA.HI.X.SX32 R15, R28, UR5, 0x1, P5 ;  /* 0x000000051c0f7c11 */ /* 0x000fc6000a8f0eff */
[----:B------:R-:W4:Y:S04]  /*5ee0*/  LDG.E.S8 R22, desc[UR6][R22.64] ;  /* 0x0000000616167981 */ /* 0x000f28000c1e1300 */
[----:B------:R-:W5:Y:S01]  /*5ef0*/  LDG.E.S8 R14, desc[UR6][R14.64] ;  /* 0x000000060e0e7981 */ /* 0x000f62000c1e1300 */
[----:B0-----:R-:W-:-:S04]  /*5f00*/  IMAD.IADD R27, R20, 0x1, R21 ;  /* 0x00000001141b7824 */ /* 0x001fc800078e0215 */
[----:B------:R-:W-:Y:S02]  /*5f10*/  IMAD R27, R27, 0x4, R8 ;  /* 0x000000041b1b7824 */ /* 0x000fe400078e0208 */
[----:B------:R-:W-:-:S03]  /*5f20*/  VIADD R21, R21, 0x4 ;  /* 0x0000000415157836 */ /* 0x000fc60000000000 */
[----:B--2---:R0:W-:Y:S04]  /*5f30*/  STS [R27], R26 ;  /* 0x0000001a1b007388 */ /* 0x0041e80000000800 */
[----:B---3--:R0:W-:Y:S04]  /*5f40*/  STS [R27+0x4], R24 ;  /* 0x000004181b007388 */ /* 0x0081e80000000800 */
[----:B----4-:R0:W-:Y:S04]  /*5f50*/  STS [R27+0x8], R22 ;  /* 0x000008161b007388 */ /* 0x0101e80000000800 */
[----:B-----5:R0:W-:Y:S02]  /*5f60*/  STS [R27+0xc], R14 ;  /* 0x00000c0e1b007388 */ /* 0x0201e40000000800 */
.L_x_27:
[----:B------:R-:W-:Y:S05]  /*5f70*/  @!P3 BRA `(.L_x_26) ;  /* 0x0000000000f8b947 */ /* 0x000fea0003800000 */
[----:B------:R-:W1:Y:S02]  /*5f80*/  LDCU UR4, c[0x0][0x384] ;  /* 0x00007080ff0477ac */ /* 0x000e640008000800 */
[----:B-1----:R-:W-:Y:S01]  /*5f90*/  ULOP3.LUT UP0, URZ, UR4, 0x1, URZ, 0xc0, !UPT ;  /* 0x0000000104ff7892 */ /* 0x002fe2000f80c0ff */
[----:B------:R-:W-:Y:S10]  /*5fa0*/  @!P0 BRA `(.L_x_28) ;  /* 0x0000000000988947 */ /* 0x000ff40003800000 */
[----:B0-----:R-:W-:Y:S01]  /*5fb0*/  IMAD.IADD R24, R13, 0x1, R21 ;  /* 0x000000010d187824 */ /* 0x001fe200078e0215 */
[----:B------:R-:W0:Y:S04]  /*5fc0*/  LDCU.64 UR4, c[0x0][0x388] ;  /* 0x00007100ff0477ac */ /* 0x000e280008000a00 */
[----:B------:R-:W-:Y:S02]  /*5fd0*/  IADD3 R26, PT, PT, R24, 0x1, RZ ;  /* 0x00000001181a7810 */ /* 0x000fe40007ffe0ff */
[----:B------:R-:W-:Y:S02]  /*5fe0*/  IABS R23, R24 ;  /* 0x0000001800177213 */ /* 0x000fe40000000000 */
[----:B------:R-:W-:Y:S02]  /*5ff0*/  IABS R25, R26 ;  /* 0x0000001a00197213 */ /* 0x000fe40000000000 */
[----:B------:R-:W-:Y:S01]  /*6000*/  ISETP.GE.AND P6, PT, R26, RZ, PT ;  /* 0x000000ff1a00720c */ /* 0x000fe20003fc6270 */
[----:B------:R-:W-:-:S04]  /*6010*/  IMAD.HI.U32 R14, R2, R23, RZ ;  /* 0x00000017020e7227 */ /* 0x000fc800078e00ff */
[----:B------:R-:W-:-:S04]  /*6020*/  IMAD.HI.U32 R15, R2, R25, RZ ;  /* 0x00000019020f7227 */ /* 0x000fc800078e00ff */
[----:B------:R-:W-:Y:S02]  /*6030*/  IMAD.MOV R14, RZ, RZ, -R14 ;  /* 0x000000ffff0e7224 */ /* 0x000fe400078e0a0e */
[----:B------:R-:W-:Y:S02]  /*6040*/  IMAD.MOV R22, RZ, RZ, -R15 ;  /* 0x000000ffff167224 */ /* 0x000fe400078e0a0f */
[C---:B------:R-:W-:Y:S02]  /*6050*/  IMAD R15, R4.reuse, R14, R23 ;  /* 0x0000000e040f7224 */ /* 0x040fe400078e0217 */
[----:B------:R-:W-:-:S03]  /*6060*/  IMAD R23, R4, R22, R25 ;  /* 0x0000001604177224 */ /* 0x000fc600078e0219 */
[C---:B------:R-:W-:Y:S02]  /*6070*/  ISETP.GT.U32.AND P3, PT, R0.reuse, R15, PT ;  /* 0x0000000f0000720c */ /* 0x040fe40003f64070 */
[----:B------:R-:W-:-:S11]  /*6080*/  ISETP.GT.U32.AND P4, PT, R0, R23, PT ;  /* 0x000000170000720c */ /* 0x000fd60003f84070 */
[--C-:B------:R-:W-:Y:S02]  /*6090*/  @!P3 IMAD.IADD R15, R15, 0x1, -R4.reuse ;  /* 0x000000010f0fb824 */ /* 0x100fe400078e0a04 */
[----:B------:R-:W-:Y:S01]  /*60a0*/  @!P4 IMAD.IADD R23, R23, 0x1, -R4 ;  /* 0x000000011717c824 */ /* 0x000fe200078e0a04 */
[----:B------:R-:W-:Y:S02]  /*60b0*/  ISETP.GE.AND P4, PT, R24, RZ, PT ;  /* 0x000000ff1800720c */ /* 0x000fe40003f86270 */
[C---:B------:R-:W-:Y:S02]  /*60c0*/  ISETP.GT.U32.AND P3, PT, R0.reuse, R15, PT ;  /* 0x0000000f0000720c */ /* 0x040fe40003f64070 */
[----:B------:R-:W-:-:S11]  /*60d0*/  ISETP.GT.U32.AND P5, PT, R0, R23, PT ;  /* 0x000000170000720c */ /* 0x000fd60003fa4070 */
[----:B------:R-:W-:Y:S02]  /*60e0*/  @!P3 IMAD.IADD R15, R15, 0x1, -R4 ;  /* 0x000000010f0fb824 */ /* 0x000fe400078e0a04 */
[----:B------:R-:W-:Y:S02]  /*60f0*/  @!P5 IADD3 R23, PT, PT, R23, -R4, RZ ;  /* 0x800000041717d210 */ /* 0x000fe40007ffe0ff */
[----:B------:R-:W-:-:S03]  /*6100*/  @!P4 IMAD.MOV R15, RZ, RZ, -R15 ;  /* 0x000000ffff0fc224 */ /* 0x000fc600078e0a0f */
[----:B------:R-:W-:Y:S02]  /*6110*/  @!P6 IMAD.MOV R23, RZ, RZ, -R23 ;  /* 0x000000ffff17e224 */ /* 0x000fe400078e0a17 */
[----:B------:R-:W-:-:S03]  /*6120*/  SEL R15, R3, R15, !P2 ;  /* 0x0000000f030f7207 */ /* 0x000fc60005000000 */
[----:B------:R-:W-:Y:S02]  /*6130*/  SEL R23, R3, R23, !P2 ;  /* 0x0000001703177207 */ /* 0x000fe40005000000 */
[----:B------:R-:W-:-:S03]  /*6140*/  IMAD R15, R18, R19, R15 ;  /* 0x00000013120f7224 */ /* 0x000fc600078e020f */
[----:B------:R-:W-:Y:S02]  /*6150*/  IMAD R24, R18, R19, R23 ;  /* 0x0000001312187224 */ /* 0x000fe400078e0217 */
[----:B0-----:R-:W-:-:S03]  /*6160*/  IADD3 R22, P3, PT, R15, UR4, RZ ;  /* 0x000000040f167c10 */ /* 0x001fc6000ff7e0ff */
[C---:B------:R-:W-:Y:S02]  /*6170*/  IADD3 R14, P4, PT, R24.reuse, UR4, RZ ;  /* 0x00000004180e7c10 */ /* 0x040fe4000ff9e0ff */
[----:B------:R-:W-:Y:S02]  /*6180*/  LEA.HI.X.SX32 R23, R15, UR5, 0x1, P3 ;  /* 0x000000050f177c11 */ /* 0x000fe400098f0eff */
[----:B------:R-:W-:-:S03]  /*6190*/  LEA.HI.X.SX32 R15, R24, UR5, 0x1, P4 ;  /* 0x00000005180f7c11 */ /* 0x000fc6000a0f0eff */
[----:B------:R-:W2:Y:S04]  /*61a0*/  LDG.E.S8 R22, desc[UR6][R22.64] ;  /* 0x0000000616167981 */ /* 0x000ea8000c1e1300 */
[----:B------:R-:W3:Y:S01]  /*61b0*/  LDG.E.S8 R14, desc[UR6][R14.64] ;  /* 0x000000060e0e7981 */ /* 0x000ee2000c1e1300 */
[----:B------:R-:W-:Y:S02]  /*61c0*/  IMAD.IADD R25, R20, 0x1, R21 ;  /* 0x0000000114197824 */ /* 0x000fe400078e0215 */
[----:B------:R-:W-:Y:S02]  /*61d0*/  VIADD R21, R21, 0x2 ;  /* 0x0000000215157836 */ /* 0x000fe40000000000 */
[----:B------:R-:W-:-:S05]  /*61e0*/  IMAD R25, R25, 0x4, R8 ;  /* 0x0000000419197824 */ /* 0x000fca00078e0208 */
[----:B--2---:R1:W-:Y:S04]  /*61f0*/  STS [R25], R22 ;  /* 0x0000001619007388 */ /* 0x0043e80000000800 */
[----:B---3--:R1:W-:Y:S02]  /*6200*/  STS [R25+0x4], R14 ;  /* 0x0000040e19007388 */ /* 0x0083e40000000800 */
.L_x_28:
[----:B------:R-:W-:Y:S05]  /*6210*/  BRA.U !UP0, `(.L_x_26) ;  /* 0x0000000108507547 */ /* 0x000fea000b800000 */
[----:B01----:R-:W-:Y:S01]  /*6220*/  IADD3 R14, PT, PT, R13, R21, RZ ;  /* 0x000000150d0e7210 */ /* 0x003fe20007ffe0ff */
[----:B------:R-:W0:Y:S03]  /*6230*/  LDCU.64 UR4, c[0x0][0x388] ;  /* 0x00007100ff0477ac */ /* 0x000e260008000a00 */
        /* <DEDUP_REMOVED lines=15> */
[----:B------:R-:W-:-:S05]  /*6330*/  IMAD.IADD R15, R20, 0x1, R21 ;  /* 0x00000001140f7824 */ /* 0x000fca00078e0215 */
[----:B------:R-:W-:-:S05]  /*6340*/  LEA R15, R15, R8, 0x2 ;  /* 0x000000080f0f7211 */ /* 0x000fca00078e10ff */
[----:B--2---:R2:W-:Y:S02]  /*6350*/  STS [R15], R2 ;  /* 0x000000020f007388 */ /* 0x0045e40000000800 */
.L_x_26:
[----:B------:R-:W-:-:S05]  /*6360*/  VIADD R17, R17, 0x1 ;  /* 0x0000000111117836 */ /* 0x000fca0000000000 */
[----:B------:R-:W-:-:S13]  /*6370*/  ISETP.NE.AND P2, PT, R17, R6, PT ;  /* 0x000000061100720c */ /* 0x000fda0003f45270 */
[----:B------:R-:W-:Y:S05]  /*6380*/  @!P2 BRA `(.L_x_2) ;  /* 0x0000003000bca947 */ /* 0x000fea0003800000 */
[----:B------:R-:W-:Y:S05]  /*6390*/  BRA `(.L_x_29) ;  /* 0xffffffe800b87947 */ /* 0x000fea000383ffff */
.L_x_23:
[----:B------:R-:W-:-:S04]  /*63a0*/  ISETP.NE.AND P0, PT, R12, 0x3, PT ;  /* 0x000000030c00780c */ /* 0x000fc80003f05270 */
[----:B------:R-:W-:-:S04]  /*63b0*/  ISETP.EQ.AND P0, PT, R10, 0x3, !P0 ;  /* 0x000000030a00780c */ /* 0x000fc80004702270 */
[----:B------:R-:W-:-:S13]  /*63c0*/  ISETP.NE.OR P1, PT, R11, RZ, !P0 ;  /* 0x000000ff0b00720c */ /* 0x000fda0004725670 */
[----:B------:R-:W-:Y:S05]  /*63d0*/  @P1 BRA `(.L_x_30) ;  /* 0x00000018004c1947 */ /* 0x000fea0003800000 */
[----:B------:R-:W-:-:S13]  /*63e0*/  ISETP.GE.AND P0, PT, R17, -0x1, PT ;  /* 0xffffffff1100780c */ /* 0x000fda0003f06270 */
[----:B------:R-:W-:Y:S05]  /*63f0*/  @!P0 BRA `(.L_x_2) ;  /* 0x0000003000a08947 */ /* 0x000fea0003800000 */
[----:B0-----:R-:W-:Y:S02]  /*6400*/  IABS R0, R4 ;  /* 0x0000000400007213 */ /* 0x001fe40000000000 */
[----:B------:R-:W-:Y:S02]  /*6410*/  IADD3 R12, PT, PT, R3, -0x1, R4 ;  /* 0xffffffff030c7810 */ /* 0x000fe40007ffe004 */
[----:B------:R-:W0:Y:S01]  /*6420*/  I2F.RP R14, R0 ;  /* 0x00000000000e7306 */ /* 0x000e220000209400 */
[----:B------:R-:W-:Y:S02]  /*6430*/  ISETP.NE.AND P4, PT, R4, RZ, PT ;  /* 0x000000ff0400720c */ /* 0x000fe40003f85270 */
[----:B------:R-:W-:Y:S02]  /*6440*/  IABS R18, R12 ;  /* 0x0000000c00127213 */ /* 0x000fe40000000000 */
[----:B------:R-:W-:Y:S02]  /*6450*/  ISETP.GE.AND P3, PT, R12, RZ, PT ;  /* 0x000000ff0c00720c */ /* 0x000fe40003f66270 */
[----:B------:R-:W-:Y:S01]  /*6460*/  LOP3.LUT R19, RZ, R19, RZ, 0x33, !PT ;  /* 0x00000013ff137212 */ /* 0x000fe200078e33ff */
[----:B0-----:R-:W0:Y:S02]  /*6470*/  MUFU.RCP R14, R14 ;  /* 0x0000000e000e7308 */ /* 0x001e240000001000 */
[----:B0-----:R-:W-:-:S06]  /*6480*/  VIADD R10, R14, 0xffffffe ;  /* 0x0ffffffe0e0a7836 */ /* 0x001fcc0000000000 */
[----:B------:R0:W1:Y:S02]  /*6490*/  F2I.FTZ.U32.TRUNC.NTZ R11, R10 ;  /* 0x0000000a000b7305 */ /* 0x000064000021f000 */
[----:B0-----:R-:W-:Y:S02]  /*64a0*/  IMAD.MOV.U32 R10, RZ, RZ, RZ ;  /* 0x000000ffff0a7224 */ /* 0x001fe400078e00ff */
[----:B-1----:R-:W-:-:S04]  /*64b0*/  IMAD.MOV R21, RZ, RZ, -R11 ;  /* 0x000000ffff157224 */ /* 0x002fc800078e0a0b */
[----:B------:R-:W-:-:S04]  /*64c0*/  IMAD R3, R21, R0, RZ ;  /* 0x0000000015037224 */ /* 0x000fc800078e02ff */
[----:B------:R-:W-:Y:S01]  /*64d0*/  IMAD.HI.U32 R16, R11, R3, R10 ;  /* 0x000000030b107227 */ /* 0x000fe200078e000a */
[----:B------:R-:W-:-:S03]  /*64e0*/  LOP3.LUT R10, R6, 0x7, RZ, 0xc0, !PT ;  /* 0x00000007060a7812 */ /* 0x000fc600078ec0ff */
[----:B------:R-:W-:Y:S02]  /*64f0*/  IMAD.MOV.U32 R11, RZ, RZ, R18 ;  /* 0x000000ffff0b7224 */ /* 0x000fe400078e0012 */
[----:B------:R-:W-:Y:S02]  /*6500*/  VIADD R10, R10, 0xffffffff ;  /* 0xffffffff0a0a7836 */ /* 0x000fe40000000000 */
[----:B------:R-:W-:-:S03]  /*6510*/  IMAD.HI.U32 R3, R16, R11, RZ ;  /* 0x0000000b10037227 */ /* 0x000fc600078e00ff */
[----:B------:R-:W-:Y:S02]  /*6520*/  ISETP.GE.U32.AND P2, PT, R10, 0x3, PT ;  /* 0x000000030a00780c */ /* 0x000fe40003f46070 */
[----:B------:R-:W-:-:S05]  /*6530*/  IADD3 R3, PT, PT, -R3, RZ, RZ ;  /* 0x000000ff03037210 */ /* 0x000fca0007ffe1ff */
        /* <DEDUP_REMOVED lines=8> */
[----:B------:R-:W-:Y:S01]  /*65c0*/  ISETP.GE.U32.AND P0, PT, R11, 0x7, PT ;  /* 0x000000070b00780c */ /* 0x000fe20003f06070 */
[----:B------:R-:W-:Y:S02]  /*65d0*/  IMAD.MOV.U32 R11, RZ, RZ, RZ ;  /* 0x000000ffff0b7224 */ /* 0x000fe400078e00ff */
[----:B------:R-:W-:Y:S01]  /*65e0*/  IMAD.MOV.U32 R0, RZ, RZ, R3 ;  /* 0x000000ffff007224 */ /* 0x000fe200078e0003 */
[----:B------:R-:W-:Y:S02]  /*65f0*/  LOP3.LUT R3, RZ, R2, RZ, 0x33, !PT ;  /* 0x00000002ff037212 */ /* 0x000fe400078e33ff */
[-C--:B------:R-:W-:Y:S02]  /*6600*/  IADD3 R2, PT, PT, R19, R4.reuse, R15 ;  /* 0x0000000413027210 */ /* 0x080fe40007ffe00f */
[----:B------:R-:W-:Y:S02]  /*6610*/  @!P3 IADD3 R0, PT, PT, -R0, RZ, RZ ;  /* 0x000000ff0000b210 */ /* 0x000fe40007ffe1ff */
[----:B------:R-:W-:-:S02]  /*6620*/  IADD3 R3, PT, PT, R3, R4, R13 ;  /* 0x0000000403037210 */ /* 0x000fc40007ffe00d */
[----:B------:R-:W-:Y:S02]  /*6630*/  @!P4 LOP3.LUT R0, RZ, R4, RZ, 0x33, !PT ;  /* 0x00000004ff00c212 */ /* 0x000fe400078e33ff */
[----:B------:R-:W-:-:S07]  /*6640*/  LOP3.LUT R4, R6, 0xfffffff8, RZ, 0xc0, !PT ;  /* 0xfffffff806047812 */ /* 0x000fce00078ec0ff */
.L_x_36:
[----:B0-----:R-:W0:Y:S01]  /*6650*/  LDCU UR4, c[0x0][0x380] ;  /* 0x00007000ff0477ac */ /* 0x001e220008000800 */
[----:B-1----:R-:W-:Y:S02]  /*6660*/  HFMA2 R14, -RZ, RZ, 0, 0 ;  /* 0x00000000ff0e7431 */ /* 0x002fe400000001ff */
[----:B------:R-:W-:-:S05]  /*6670*/  IMAD.IADD R17, R2, 0x1, R11 ;  /* 0x0000000102117824 */ /* 0x000fca00078e020b */
[----:B------:R-:W-:Y:S02]  /*6680*/  IABS R20, R17 ;  /* 0x0000001100147213 */ /* 0x000fe40000000000 */
[----:B------:R-:W-:Y:S01]  /*6690*/  ISETP.GE.AND P4, PT, R17, RZ, PT ;  /* 0x000000ff1100720c */ /* 0x000fe20003f86270 */
[----:B0-----:R-:W-:-:S05]  /*66a0*/  IMAD.U32 R13, RZ, RZ, UR4 ;  /* 0x00000004ff0d7e24 */ /* 0x001fca000f8e00ff */
[-C--:B------:R-:W-:Y:S02]  /*66b0*/  IABS R10, R13.reuse ;  /* 0x0000000d000a7213 */ /* 0x080fe40000000000 */
[----:B------:R-:W-:Y:S02]  /*66c0*/  LOP3.LUT R17, RZ, R13, RZ, 0x33, !PT ;  /* 0x0000000dff117212 */ /* 0x000fe400078e33ff */
[----:B------:R-:W0:Y:S08]  /*66d0*/  I2F.RP R16, R10 ;  /* 0x0000000a00107306 */ /* 0x000e300000209400 */
[----:B0-----:R-:W0:Y:S02]  /*66e0*/  MUFU.RCP R16, R16 ;  /* 0x0000001000107308 */ /* 0x001e240000001000 */
[----:B0-----:R-:W-:-:S02]  /*66f0*/  VIADD R18, R16, 0xffffffe ;  /* 0x0ffffffe10127836 */ /* 0x001fc40000000000 */
[----:B------:R-:W-:-:S04]  /*6700*/  IMAD.MOV.U32 R16, RZ, RZ, R10 ;  /* 0x000000ffff107224 */ /* 0x000fc800078e000a */
[----:B--2---:R0:W1:Y:S02]  /*6710*/  F2I.FTZ.U32.TRUNC.NTZ R15, R18 ;  /* 0x00000012000f7305 */ /* 0x004064000021f000 */
[----:B0-----:R-:W-:Y:S02]  /*6720*/  IMAD R18, R6, R11, RZ ;  /* 0x0000000b06127224 */ /* 0x001fe400078e02ff */
[----:B-1----:R-:W-:-:S04]  /*6730*/  IMAD R12, R15, R10, RZ ;  /* 0x0000000a0f0c7224 */ /* 0x002fc800078e02ff */
[----:B------:R-:W-:-:S04]  /*6740*/  IMAD.MOV R19, RZ, RZ, -R12 ;  /* 0x000000ffff137224 */ /* 0x000fc800078e0a0c */
[----:B------:R-:W-:-:S04]  /*6750*/  IMAD.HI.U32 R12, R15, R19, R14 ;  /* 0x000000130f0c7227 */ /* 0x000fc800078e000e */
[----:B------:R-:W-:Y:S02]  /*6760*/  IMAD.MOV.U32 R15, RZ, RZ, R20 ;  /* 0x000000ffff0f7224 */ /* 0x000fe400078e0014 */
[----:B------:R-:W-:Y:S02]  /*6770*/  IMAD.MOV.U32 R19, RZ, RZ, RZ ;  /* 0x000000ffff137224 */ /* 0x000fe400078e00ff */
[----:B------:R-:W-:-:S04]  /*6780*/  IMAD.HI.U32 R14, R12, R15, RZ ;  /* 0x0000000f0c0e7227 */ /* 0x000fc800078e00ff */
[----:B------:R-:W-:-:S04]  /*6790*/  IMAD.MOV R14, RZ, RZ, -R14 ;  /* 0x000000ffff0e7224 */ /* 0x000fc800078e0a0e */
[----:B------:R-:W-:-:S05]  /*67a0*/  IMAD R15, R10, R14, R15 ;  /* 0x0000000e0a0f7224 */ /* 0x000fca00078e020f */
[----:B------:R-:W-:-:S13]  /*67b0*/  ISETP.GT.U32.AND P3, PT, R16, R15, PT ;  /* 0x0000000f1000720c */ /* 0x000fda0003f64070 */
[----:B------:R-:W-:-:S05]  /*67c0*/  @!P3 IMAD.IADD R15, R15, 0x1, -R10 ;  /* 0x000000010f0fb824 */ /* 0x000fca00078e0a0a */
[----:B------:R-:W-:-:S13]  /*67d0*/  ISETP.GT.U32.AND P3, PT, R16, R15, PT ;  /* 0x0000000f1000720c */ /* 0x000fda0003f64070 */
[----:B------:R-:W-:Y:S01]  /*67e0*/  @!P3 IMAD.IADD R15, R15, 0x1, -R10 ;  /* 0x000000010f0fb824 */ /* 0x000fe200078e0a0a */
[----:B------:R-:W-:-:S04]  /*67f0*/  ISETP.NE.AND P3, PT, R13, RZ, PT ;  /* 0x000000ff0d00720c */ /* 0x000fc80003f65270 */
[----:B------:R-:W-:-:S04]  /*6800*/  @!P4 IADD3 R15, PT, PT, -R15, RZ, RZ ;  /* 0x000000ff0f0fc210 */ /* 0x000fc80007ffe1ff */
[----:B------:R-:W-:Y:S01]  /*6810*/  SEL R20, R17, R15, !P3 ;  /* 0x0000000f11147207 */ /* 0x000fe20005800000 */
[----:B------:R-:W-:Y:S06]  /*6820*/  @!P0 BRA `(.L_x_31) ;  /* 0x0000000800bc8947 */ /* 0x000fec0003800000 */
[----:B------:R-:W-:Y:S01]  /*6830*/  IMAD.MOV.U32 R19, RZ, RZ, RZ ;  /* 0x000000ffff137224 */ /* 0x000fe200078e00ff */
[----:B------:R-:W0:Y:S01]  /*6840*/  LDCU.64 UR4, c[0x0][0x388] ;  /* 0x00007100ff0477ac */ /* 0x000e220008000a00 */
[----:B------:R-:W-:-:S05]  /*6850*/  NOP ;  /* 0x0000000000007918 */ /* 0x000fca0000000000 */
.L_x_32:
[----:B-1----:R-:W1:Y:S01]  /*6860*/  LDC R13, c[0x0][0x380] ;  /* 0x0000e000ff0d7b82 */ /* 0x002e620000000800 */
[----:B------:R-:W-:-:S05]  /*6870*/  IMAD.IADD R23, R3, 0x1, R19 ;  /* 0x0000000103177824 */ /* 0x000fca00078e0213 */
[----:B------:R-:W-:Y:S02]  /*6880*/  IABS R15, R23 ;  /* 0x00000017000f7213 */ /* 0x000fe40000000000 */
[----:B------:R-:W-:-:S03]  /*6890*/  ISETP.GE.AND P4, PT, R23, RZ, PT ;  /* 0x000000ff1700720c */ /* 0x000fc60003f86270 */
[----:B------:R-:W-:-:S04]  /*68a0*/  IMAD.HI.U32 R12, R12, R15, RZ ;  /* 0x0000000f0c0c7227 */ /* 0x000fc800078e00ff */
[----:B------:R-:W-:Y:S01]  /*68b0*/  IMAD.MOV R12, RZ, RZ, -R12 ;  /* 0x000000ffff0c7224 */ /* 0x000fe200078e0a0c */
[-C--:B-1----:R-:W-:Y:S02]  /*68c0*/  IABS R10, R13.reuse ;  /* 0x0000000d000a7213 */ /* 0x082fe40000000000 */
[----:B------:R-:W-:Y:S02]  /*68d0*/  LOP3.LUT R17, RZ, R13, RZ, 0x33, !PT ;  /* 0x0000000dff117212 */ /* 0x000fe400078e33ff */
[----:B------:R-:W1:Y:S01]  /*68e0*/  I2F.RP R21, R10 ;  /* 0x0000000a00157306 */ /* 0x000e620000209400 */
[----:B------:R-:W-:-:S05]  /*68f0*/  IMAD R15, R10, R12, R15 ;  /* 0x0000000c0a0f7224 */ /* 0x000fca00078e020f */
[----:B------:R-:W-:Y:S02]  /*6900*/  ISETP.GT.U32.AND P3, PT, R16, R15, PT ;  /* 0x0000000f1000720c */ /* 0x000fe40003f64070 */
[----:B-1----:R-:W1:Y:S11]  /*6910*/  MUFU.RCP R21, R21 ;  /* 0x0000001500157308 */ /* 0x002e760000001000 */
[----:B------:R-:W-:-:S05]  /*6920*/  @!P3 IMAD.IADD R15, R15, 0x1, -R10 ;  /* 0x000000010f0fb824 */ /* 0x000fca00078e0a0a */
[----:B------:R-:W-:Y:S01]  /*6930*/  ISETP.GT.U32.AND P3, PT, R16, R15, PT ;  /* 0x0000000f1000720c */ /* 0x000fe20003f64070 */
[----:B-1----:R-:W-:-:S12]  /*6940*/  VIADD R14, R21, 0xffffffe ;  /* 0x0ffffffe150e7836 */ /* 0x002fd80000000000 */
[----:B------:R-:W-:Y:S02]  /*6950*/  @!P3 IADD3 R15, PT, PT, R15, -R10, RZ ;  /* 0x8000000a0f0fb210 */ /* 0x000fe40007ffe0ff */
[----:B------:R-:W-:-:S03]  /*6960*/  ISETP.NE.AND P3, PT, R13, RZ, PT ;  /* 0x000000ff0d00720c */ /* 0x000fc60003f65270 */
[----:B------:R-:W-:-:S05]  /*6970*/  @!P4 IMAD.MOV R15, RZ, RZ, -R15 ;  /* 0x000000ffff0fc224 */ /* 0x000fca00078e0a0f */
[----:B------:R-:W-:Y:S02]  /*6980*/  SEL R12, R17, R15, !P3 ;  /* 0x0000000f110c7207 */ /* 0x000fe40005800000 */
[----:B------:R1:W2:Y:S03]  /*6990*/  F2I.FTZ.U32.TRUNC.NTZ R15, R14 ;  /* 0x0000000e000f7305 */ /* 0x0002a6000021f000 */
[-C--:B------:R-:W-:Y:S02]  /*69a0*/  IMAD R12, R20, R13.reuse, R12 ;  /* 0x0000000d140c7224 */ /* 0x080fe400078e020c */
[----:B------:R-:W-:Y:S02]  /*69b0*/  VIADD R21, R23, 0x1 ;  /* 0x0000000117157836 */ /* 0x000fe40000000000 */
[----:B------:R-:W-:Y:S02]  /*69c0*/  IMAD R12, R12, R13, R0 ;  /* 0x0000000d0c0c7224 */ /* 0x000fe400078e0200 */
[----:B-1----:R-:W-:Y:S01]  /*69d0*/  IMAD.MOV.U32 R14, RZ, RZ, RZ ;  /* 0x000000ffff0e7224 */ /* 0x002fe200078e00ff */
[----:B------:R-:W-:-:S02]  /*69e0*/  IABS R16, R21 ;  /* 0x0000001500107213 */ /* 0x000fc40000000000 */
[----:B0-----:R-:W-:Y:S01]  /*69f0*/  IADD3 R24, P4, PT, R12, UR4, RZ ;  /* 0x000000040c187c10 */ /* 0x001fe2000ff9e0ff */
[----:B--2---:R-:W-:-:S03]  /*6a00*/  IMAD.MOV R27, RZ, RZ, -R15 ;  /* 0x000000ffff1b7224 */ /* 0x004fc600078e0a0f */
[----:B------:R-:W-:Y:S01]  /*6a10*/  LEA.HI.X.SX32 R25, R12, UR5, 0x1, P4 ;  /* 0x000000050c197c11 */ /* 0x000fe2000a0f0eff */
[----:B------:R-:W-:Y:S01]  /*6a20*/  IMAD R27, R27, R10, RZ ;  /* 0x0000000a1b1b7224 */ /* 0x000fe200078e02ff */
[----:B------:R-:W-:-:S04]  /*6a30*/  ISETP.GE.AND P5, PT, R21, RZ, PT ;  /* 0x000000ff1500720c */ /* 0x000fc80003fa6270 */
[----:B------:R-:W2:Y:S01]  /*6a40*/  LDG.E.S8 R25, desc[UR6][R24.64] ;  /* 0x0000000618197981 */ /* 0x000ea2000c1e1300 */
[----:B------:R-:W-:Y:S01]  /*6a50*/  IMAD.HI.U32 R12, R15, R27, R14 ;  /* 0x0000001b0f0c7227 */ /* 0x000fe200078e000e */
[----:B------:R-:W-:-:S03]  /*6a60*/  MOV R15, R16 ;  /* 0x00000010000f7202 */ /* 0x000fc60000000f00 */
[----:B------:R-:W-:Y:S02]  /*6a70*/  IMAD.MOV.U32 R16, RZ, RZ, R10 ;  /* 0x000000ffff107224 */ /* 0x000fe400078e000a */
        /* <DEDUP_REMOVED lines=9> */
[----:B------:R-:W-:-:S04]  /*6b10*/  IMAD R15, R20, R13, R15 ;  /* 0x0000000d140f7224 */ /* 0x000fc800078e020f */
[----:B------:R-:W-:-:S05]  /*6b20*/  IMAD R15, R15, R13, R0 ;  /* 0x0000000d0f0f7224 */ /* 0x000fca00078e0200 */
[----:B------:R-:W-:-:S04]  /*6b30*/  IADD3 R26, P4, PT, R15, UR4, RZ ;  /* 0x000000040f1a7c10 */ /* 0x000fc8000ff9e0ff */
[----:B------:R-:W-:-:S05]  /*6b40*/  LEA.HI.X.SX32 R27, R15, UR5, 0x1, P4 ;  /* 0x000000050f1b7c11 */ /* 0x000fca000a0f0eff */
[----:B------:R0:W3:Y:S01]  /*6b50*/  LDG.E.S8 R26, desc[UR6][R26.64] ;  /* 0x000000061a1a7981 */ /* 0x0000e2000c1e1300 */
[----:B------:R-:W-:-:S04]  /*6b60*/  IADD3 R14, PT, PT, R23, 0x2, RZ ;  /* 0x00000002170e7810 */ /* 0x000fc80007ffe0ff */
[----:B------:R-:W-:Y:S02]  /*6b70*/  IABS R21, R14 ;  /* 0x0000000e00157213 */ /* 0x000fe40000000000 */
[----:B------:R-:W-:-:S03]  /*6b80*/  ISETP.GE.AND P5, PT, R14, RZ, PT ;  /* 0x000000ff0e00720c */ /* 0x000fc60003fa6270 */
[----:B------:R-:W-:-:S04]  /*6b90*/  IMAD.HI.U32 R15, R12, R21, RZ ;  /* 0x000000150c0f7227 */ /* 0x000fc800078e00ff */
[----:B------:R-:W-:-:S04]  /*6ba0*/  IMAD.MOV R15, RZ, RZ, -R15 ;  /* 0x000000ffff0f7224 */ /* 0x000fc800078e0a0f */
[----:B------:R-:W-:Y:S02]  /*6bb0*/  IMAD R15, R10, R15, R21 ;  /* 0x0000000f0a0f7224 */ /* 0x000fe400078e0215 */
[----:B------:R-:W-:-:S03]  /*6bc0*/  VIADD R21, R23, 0x3 ;  /* 0x0000000317157836 */ /* 0x000fc60000000000 */
[----:B------:R-:W-:Y:S02]  /*6bd0*/  ISETP.GT.U32.AND P4, PT, R16, R15, PT ;  /* 0x0000000f1000720c */ /* 0x000fe40003f84070 */
[----:B------:R-:W-:-:S05]  /*6be0*/  IABS R29, R21 ;  /* 0x00000015001d7213 */ /* 0x000fca0000000000 */
[----:B------:R-:W-:-:S04]  /*6bf0*/  IMAD.HI.U32 R14, R12, R29, RZ ;  /* 0x0000001d0c0e7227 */ /* 0x000fc800078e00ff */
[----:B0-----:R-:W-:Y:S01]  /*6c00*/  IMAD.MOV R27, RZ, RZ, -R14 ;  /* 0x000000ffff1b7224 */ /* 0x001fe200078e0a0e */
[----:B------:R-:W-:Y:S01]  /*6c10*/  IADD3 R14, PT, PT, R23, 0x4, RZ ;  /* 0x00000004170e7810 */ /* 0x000fe20007ffe0ff */
[----:B------:R-:W-:Y:S01]  /*6c20*/  @!P4 IMAD.IADD R15, R15, 0x1, -R10 ;  /* 0x000000010f0fc824 */ /* 0x000fe200078e0a0a */
[----:B------:R-:W-:Y:S01]  /*6c30*/  ISETP.GE.AND P4, PT, R21, RZ, PT ;  /* 0x000000ff1500720c */ /* 0x000fe20003f86270 */
[----:B------:R-:W-:Y:S01]  /*6c40*/  IMAD R27, R10, R27, R29 ;  /* 0x0000001b0a1b7224 */ /* 0x000fe200078e021d */
[----:B------:R-:W-:Y:S02]  /*6c50*/  IABS R29, R14 ;  /* 0x0000000e001d7213 */ /* 0x000fe40000000000 */
[----:B------:R-:W-:-:S03]  /*6c60*/  ISETP.GT.U32.AND P6, PT, R16, R15, PT ;  /* 0x0000000f1000720c */ /* 0x000fc60003fc4070 */
[----:B------:R-:W-:-:S04]  /*6c70*/  IMAD.HI.U32 R21, R12, R29, RZ ;  /* 0x0000001d0c157227 */ /* 0x000fc800078e00ff */
[----:B------:R-:W-:-:S04]  /*6c80*/  IMAD.MOV R21, RZ, RZ, -R21 ;  /* 0x000000ffff157224 */ /* 0x000fc800078e0a15 */
[----:B------:R-:W-:Y:S02]  /*6c90*/  IMAD R21, R10, R21, R29 ;  /* 0x000000150a157224 */ /* 0x000fe400078e021d */
[----:B------:R-:W-:Y:S01]  /*6ca0*/  @!P6 IMAD.IADD R15, R15, 0x1, -R10 ;  /* 0x000000010f0fe824 */ /* 0x000fe200078e0a0a */
[----:B------:R-:W-:-:S03]  /*6cb0*/  ISETP.GT.U32.AND P6, PT, R16, R27, PT ;  /* 0x0000001b1000720c */ /* 0x000fc60003fc4070 */
[----:B------:R-:W-:-:S05]  /*6cc0*/  @!P5 IMAD.MOV R15, RZ, RZ, -R15 ;  /* 0x000000ffff0fd224 */ /* 0x000fca00078e0a0f */
[----:B------:R-:W-:-:S05]  /*6cd0*/  SEL R15, R17, R15, !P3 ;  /* 0x0000000f110f7207 */ /* 0x000fca0005800000 */
[----:B------:R-:W-:Y:S01]  /*6ce0*/  @!P6 IMAD.IADD R27, R27, 0x1, -R10 ;  /* 0x000000011b1be824 */ /* 0x000fe200078e0a0a */
[----:B------:R-:W-:Y:S01]  /*6cf0*/  ISETP.GT.U32.AND P6, PT, R16, R21, PT ;  /* 0x000000151000720c */ /* 0x000fe20003fc4070 */
[----:B------:R-:W-:-:S03]  /*6d00*/  IMAD R15, R20, R13, R15 ;  /* 0x0000000d140f7224 */ /* 0x000fc600078e020f */
[----:B------:R-:W-:Y:S01]  /*6d10*/  ISETP.GT.U32.AND P5, PT, R16, R27, PT ;  /* 0x0000001b1000720c */ /* 0x000fe20003fa4070 */
[----:B------:R-:W-:-:S08]  /*6d20*/  IMAD R15, R15, R13, R0 ;  /* 0x0000000d0f0f7224 */ /* 0x000fd000078e0200 */
[----:B------:R-:W-:-:S04]  /*6d30*/  @!P6 IADD3 R21, PT, PT, R21, -R10, RZ ;  /* 0x8000000a1515e210 */ /* 0x000fc80007ffe0ff */
[----:B------:R-:W-:Y:S01]  /*6d40*/  @!P5 IMAD.IADD R27, R27, 0x1, -R10 ;  /* 0x000000011b1bd824 */ /* 0x000fe200078e0a0a */
[----:B------:R-:W-:-:S03]  /*6d50*/  ISETP.GT.U32.AND P5, PT, R16, R21, PT ;  /* 0x000000151000720c */ /* 0x000fc60003fa4070 */
[----:B------:R-:W-:Y:S01]  /*6d60*/  @!P4 IMAD.MOV R27, RZ, RZ, -R27 ;  /* 0x000000ffff1bc224 */ /* 0x000fe200078e0a1b */
[----:B------:R-:W-:Y:S02]  /*6d70*/  ISETP.GE.AND P4, PT, R14, RZ, PT ;  /* 0x000000ff0e00720c */ /* 0x000fe40003f86270 */
[----:B------:R-:W-:Y:S02]  /*6d80*/  IADD3 R14, P6, PT, R15, UR4, RZ ;  /* 0x000000040f0e7c10 */ /* 0x000fe4000ffde0ff */
[----:B------:R-:W-:Y:S02]  /*6d90*/  SEL R27, R17, R27, !P3 ;  /* 0x0000001b111b7207 */ /* 0x000fe40005800000 */
[----:B------:R-:W-:-:S03]  /*6da0*/  LEA.HI.X.SX32 R15, R15, UR5, 0x1, P6 ;  /* 0x000000050f0f7c11 */ /* 0x000fc6000b0f0eff */
[----:B------:R-:W-:Y:S02]  /*6db0*/  @!P5 IMAD.IADD R21, R21, 0x1, -R10 ;  /* 0x000000011515d824 */ /* 0x000fe400078e0a0a */
[-C--:B------:R-:W-:Y:S01]  /*6dc0*/  IMAD R27, R20, R13.reuse, R27 ;  /* 0x0000000d141b7224 */ /* 0x080fe200078e021b */
[----:B------:R0:W4:Y:S01]  /*6dd0*/  LDG.E.S8 R22, desc[UR6][R14.64] ;  /* 0x000000060e167981 */ /* 0x000122000c1e1300 */
[----:B------:R-:W-:Y:S02]  /*6de0*/  @!P4 IMAD.MOV R21, RZ, RZ, -R21 ;  /* 0x000000ffff15c224 */ /* 0x000fe400078e0a15 */
[----:B------:R-:W-:-:S03]  /*6df0*/  IMAD R27, R27, R13, R0 ;  /* 0x0000000d1b1b7224 */ /* 0x000fc600078e0200 */
[----:B------:R-:W-:-:S05]  /*6e00*/  SEL R21, R17, R21, !P3 ;  /* 0x0000001511157207 */ /* 0x000fca0005800000 */
[----:B------:R-:W-:Y:S01]  /*6e10*/  IMAD R24, R20, R13, R21 ;  /* 0x0000000d14187224 */ /* 0x000fe200078e0215 */
[----:B------:R-:W-:-:S03]  /*6e20*/  IADD3 R28, P4, PT, R27, UR4, RZ ;  /* 0x000000041b1c7c10 */ /* 0x000fc6000ff9e0ff */
[----:B------:R-:W-:Y:S01]  /*6e30*/  IMAD R24, R24, R13, R0 ;  /* 0x0000000d18187224 */ /* 0x000fe200078e0200 */
[----:B------:R-:W-:-:S04]  /*6e40*/  LEA.HI.X.SX32 R29, R27, UR5, 0x1, P4 ;  /* 0x000000051b1d7c11 */ /* 0x000fc8000a0f0eff */
[C---:B0-----:R-:W-:Y:S01]  /*6e50*/  IADD3 R14, P4, PT, R24.reuse, UR4, RZ ;  /* 0x00000004180e7c10 */ /* 0x041fe2000ff9e0ff */
[----:B------:R-:W5:Y:S03]  /*6e60*/  LDG.E.S8 R21, desc[UR6][R28.64] ;  /* 0x000000061c157981 */ /* 0x000f66000c1e1300 */
[----:B------:R-:W-:-:S05]  /*6e70*/  LEA.HI.X.SX32 R15, R24, UR5, 0x1, P4 ;  /* 0x00000005180f7c11 */ /* 0x000fca000a0f0eff */
[----:B------:R0:W5:Y:S02]  /*6e80*/  LDG.E.S8 R24, desc[UR6][R14.64] ;  /* 0x000000060e187981 */ /* 0x000164000c1e1300 */
[----:B0-----:R-:W-:-:S05]  /*6e90*/  VIADD R14, R23, 0x5 ;  /* 0x00000005170e7836 */ /* 0x001fca0000000000 */
[----:B------:R-:W-:-:S05]  /*6ea0*/  IABS R29, R14 ;  /* 0x0000000e001d7213 */ /* 0x000fca0000000000 */
[----:B------:R-:W-:-:S04]  /*6eb0*/  IMAD.HI.U32 R28, R12, R29, RZ ;  /* 0x0000001d0c1c7227 */ /* 0x000fc800078e00ff */
[----:B------:R-:W-:-:S04]  /*6ec0*/  IMAD.MOV R28, RZ, RZ, -R28 ;  /* 0x000000ffff1c7224 */ /* 0x000fc800078e0a1c */
[----:B------:R-:W-:-:S05]  /*6ed0*/  IMAD R29, R10, R28, R29 ;  /* 0x0000001c0a1d7224 */ /* 0x000fca00078e021d */
[----:B------:R-:W-:Y:S02]  /*6ee0*/  ISETP.GT.U32.AND P4, PT, R16, R29, PT ;  /* 0x0000001d1000720c */ /* 0x000fe40003f84070 */
[----:B------:R-:W-:-:S11]  /*6ef0*/  ISETP.GE.AND P5, PT, R14, RZ, PT ;  /* 0x000000ff0e00720c */ /* 0x000fd60003fa6270 */
[----:B------:R-:W-:-:S05]  /*6f00*/  @!P4 IMAD.IADD R29, R29, 0x1, -R10 ;  /* 0x000000011d1dc824 */ /* 0x000fca00078e0a0a */
[----:B------:R-:W-:-:S13]  /*6f10*/  ISETP.GT.U32.AND P4, PT, R16, R29, PT ;  /* 0x0000001d1000720c */ /* 0x000fda0003f84070 */
[----:B------:R-:W-:-:S05]  /*6f20*/  @!P4 IADD3 R29, PT, PT, R29, -R10, RZ ;  /* 0x8000000a1d1dc210 */ /* 0x000fca0007ffe0ff */
[----:B------:R-:W-:-:S05]  /*6f30*/  @!P5 IMAD.MOV R29, RZ, RZ, -R29 ;  /* 0x000000ffff1dd224 */ /* 0x000fca00078e0a1d */
[----:B------:R-:W-:-:S05]  /*6f40*/  SEL R29, R17, R29, !P3 ;  /* 0x0000001d111d7207 */ /* 0x000fca0005800000 */
[----:B------:R-:W-:-:S04]  /*6f50*/  IMAD R29, R20, R13, R29 ;  /* 0x0000000d141d7224 */ /* 0x000fc800078e021d */
[----:B------:R-:W-:Y:S02]  /*6f60*/  IMAD R29, R29, R13, R0 ;  /* 0x0000000d1d1d7224 */ /* 0x000fe400078e0200 */
[----:B------:R-:W-:-:S03]  /*6f70*/  VIADD R28, R23, 0x6 ;  /* 0x00000006171c7836 */ /* 0x000fc60000000000 */
[----:B------:R-:W-:-:S04]  /*6f80*/  IADD3 R14, P4, PT, R29, UR4, RZ ;  /* 0x000000041d0e7c10 */ /* 0x000fc8000ff9e0ff */
[----:B------:R-:W-:Y:S02]  /*6f90*/  LEA.HI.X.SX32 R15, R29, UR5, 0x1, P4 ;  /* 0x000000051d0f7c11 */ /* 0x000fe4000a0f0eff */
[----:B------:R-:W-:Y:S02]  /*6fa0*/  IABS R29, R28 ;  /* 0x0000001c001d7213 */ /* 0x000fe40000000000 */
[----:B------:R-:W-:-:S03]  /*6fb0*/  ISETP.GE.AND P5, PT, R28, RZ, PT ;  /* 0x000000ff1c00720c */ /* 0x000fc60003fa6270 */
[----:B------:R-:W-:-:S04]  /*6fc0*/  IMAD.HI.U32 R28, R12, R29, RZ ;  /* 0x0000001d0c1c7227 */ /* 0x000fc800078e00ff */
[----:B------:R-:W-:-:S04]  /*6fd0*/  IMAD.MOV R28, RZ, RZ, -R28 ;  /* 0x000000ffff1c7224 */ /* 0x000fc800078e0a1c */
[----:B------:R-:W-:-:S05]  /*6fe0*/  IMAD R29, R10, R28, R29 ;  /* 0x0000001c0a1d7224 */ /* 0x000fca00078e021d */
[----:B------:R-:W-:-:S13]  /*6ff0*/  ISETP.GT.U32.AND P4, PT, R16, R29, PT ;  /* 0x0000001d1000720c */ /* 0x000fda0003f84070 */
[----:B------:R-:W-:-:S04]  /*7000*/  @!P4 IADD3 R29, PT, PT, R29, -R10, RZ ;  /* 0x8000000a1d1dc210 */ /* 0x000fc80007ffe0ff */
[----:B------:R-:W-:Y:S02]  /*7010*/  ISETP.GT.U32.AND P4, PT, R16, R29, PT ;  /* 0x0000001d1000720c */ /* 0x000fe40003f84070 */
[----:B------:R-:W-:-:S11]  /*7020*/  IADD3 R27, PT, PT, R18, R19, RZ ;  /* 0x00000013121b7210 */ /* 0x000fd60007ffe0ff */
[----:B------:R-:W-:-:S04]  /*7030*/  @!P4 IMAD.IADD R29, R29, 0x1, -R10 ;  /* 0x000000011d1dc824 */ /* 0x000fc800078e0a0a */
[----:B------:R-:W-:Y:S02]  /*7040*/  @!P5 IMAD.MOV R29, RZ, RZ, -R29 ;  /* 0x000000ffff1dd224 */ /* 0x000fe400078e0a1d */
[----:B------:R-:W-:-:S03]  /*7050*/  IMAD R27, R6, R27, RZ ;  /* 0x0000001b061b7224 */ /* 0x000fc600078e02ff */
[----:B------:R-:W-:Y:S01]  /*7060*/  SEL R29, R17, R29, !P3 ;  /* 0x0000001d111d7207 */ /* 0x000fe20005800000 */
[----:B------:R-:W-:-:S04]  /*7070*/  IMAD R27, R27, 0x4, R8 ;  /* 0x000000041b1b7824 */ /* 0x000fc800078e0208 */
[-C--:B------:R-:W-:Y:S01]  /*7080*/  IMAD R29, R20, R13.reuse, R29 ;  /* 0x0000000d141d7224 */ /* 0x080fe200078e021d */
[----:B--2---:R0:W-:Y:S03]  /*7090*/  STS [R27], R25 ;  /* 0x000000191b007388 */ /* 0x0041e60000000800 */
[----:B------:R-:W-:Y:S02]  /*70a0*/  IMAD R29, R29, R13, R0 ;  /* 0x0000000d1d1d7224 */ /* 0x000fe400078e0200 */
[----:B0-----:R-:W-:Y:S02]  /*70b0*/  IMAD R25, R6, 0x4, R27 ;  /* 0x0000000406197824 */ /* 0x001fe400078e021b */
[----:B------:R0:W2:Y:S04]  /*70c0*/  LDG.E.S8 R27, desc[UR6][R14.64] ;  /* 0x000000060e1b7981 */ /* 0x0000a8000c1e1300 */
[----:B---3--:R1:W-:Y:S01]  /*70d0*/  STS [R25], R26 ;  /* 0x0000001a19007388 */ /* 0x0083e20000000800 */
[----:B0-----:R-:W-:Y:S01]  /*70e0*/  IADD3 R14, P4, PT, R29, UR4, RZ ;  /* 0x000000041d0e7c10 */ /* 0x001fe2000ff9e0ff */
[----:B-1----:R-:W-:-:S03]  /*70f0*/  VIADD R26, R23, 0x7 ;  /* 0x00000007171a7836 */ /* 0x002fc60000000000 */
[----:B------:R-:W-:Y:S02]  /*7100*/  LEA.HI.X.SX32 R15, R29, UR5, 0x1, P4 ;  /* 0x000000051d0f7c11 */ /* 0x000fe4000a0f0eff */
[----:B------:R-:W-:-:S03]  /*7110*/  IABS R29, R26 ;  /* 0x0000001a001d7213 */ /* 0x000fc60000000000 */
[----:B------:R0:W3:Y:S01]  /*7120*/  LDG.E.S8 R23, desc[UR6][R14.64] ;  /* 0x000000060e177981 */ /* 0x0000e2000c1e1300 */
[----:B------:R-:W-:Y:S01]  /*7130*/  ISETP.GE.AND P5, PT, R26, RZ, PT ;  /* 0x000000ff1a00720c */ /* 0x000fe20003fa6270 */
        /* <DEDUP_REMOVED lines=9> */
[----:B------:R-:W-:-:S04]  /*71d0*/  IMAD R29, R20, R13, R29 ;  /* 0x0000000d141d7224 */ /* 0x000fc800078e021d */
[----:B------:R-:W-:-:S05]  /*71e0*/  IMAD R29, R29, R13, R0 ;  /* 0x0000000d1d1d7224 */ /* 0x000fca00078e0200 */
[----:B0-----:R-:W-:-:S04]  /*71f0*/  IADD3 R14, P4, PT, R29, UR4, RZ ;  /* 0x000000041d0e7c10 */ /* 0x001fc8000ff9e0ff */
[----:B------:R-:W-:-:S05]  /*7200*/  LEA.HI.X.SX32 R15, R29, UR5, 0x1, P4 ;  /* 0x000000051d0f7c11 */ /* 0x000fca000a0f0eff */
[----:B------:R0:W3:Y:S01]  /*7210*/  LDG.E.S8 R14, desc[UR6][R14.64] ;  /* 0x000000060e0e7981 */ /* 0x0000e2000c1e1300 */
[----:B------:R-:W-:-:S04]  /*7220*/  IMAD R29, R6, 0x4, R25 ;  /* 0x00000004061d7824 */ /* 0x000fc800078e0219 */
[----:B------:R-:W-:-:S05]  /*7230*/  IMAD R26, R6, 0x4, R29 ;  /* 0x00000004061a7824 */ /* 0x000fca00078e021d */
[C---:B------:R-:W-:Y:S01]  /*7240*/  LEA R28, R6.reuse, R26, 0x2 ;  /* 0x0000001a061c7211 */ /* 0x040fe200078e10ff */
[----:B----4-:R-:W-:Y:S04]  /*7250*/  STS [R29], R22 ;  /* 0x000000161d007388 */ /* 0x010fe80000000800 */
[C---:B0-----:R-:W-:Y:S01]  /*7260*/  IMAD R15, R6.reuse, 0x4, R28 ;  /* 0x00000004060f7824 */ /* 0x041fe200078e021c */
[----:B-----5:R0:W-:Y:S01]  /*7270*/  STS [R26], R21 ;  /* 0x000000151a007388 */ /* 0x0201e20000000800 */
[----:B------:R-:W-:Y:S02]  /*7280*/  VIADD R19, R19, 0x8 ;  /* 0x0000000813137836 */ /* 0x000fe40000000000 */
[C---:B0-----:R-:W-:Y:S01]  /*7290*/  IMAD R21, R6.reuse, 0x4, R15 ;  /* 0x0000000406157824 */ /* 0x041fe200078e020f */
[----:B------:R1:W-:Y:S03]  /*72a0*/  STS [R28], R24 ;  /* 0x000000181c007388 */ /* 0x0003e60000000800 */
[----:B------:R-:W-:Y:S01]  /*72b0*/  IMAD R25, R6, 0x4, R21 ;  /* 0x0000000406197824 */ /* 0x000fe200078e0215 */
[----:B------:R-:W-:Y:S01]  /*72c0*/  ISETP.NE.AND P4, PT, R19, R4, PT ;  /* 0x000000041300720c */ /* 0x000fe20003f85270 */
[----:B--2---:R1:W-:Y:S04]  /*72d0*/  STS [R15], R27 ;  /* 0x0000001b0f007388 */ /* 0x0043e80000000800 */
[----:B---3--:R1:W-:Y:S04]  /*72e0*/  STS [R21], R23 ;  /* 0x0000001715007388 */ /* 0x0083e80000000800 */
[----:B------:R1:W-:Y:S04]  /*72f0*/  STS [R25], R14 ;  /* 0x0000000e19007388 */ /* 0x0003e80000000800 */
[----:B------:R-:W-:Y:S05]  /*7300*/  @P4 BRA `(.L_x_32) ;  /* 0xfffffff400544947 */ /* 0x000fea000383ffff */
[----:B------:R-:W-:-:S07]  /*7310*/  MOV R19, R4 ;  /* 0x0000000400137202 */ /* 0x000fce0000000f00 */
.L_x_31:
[----:B-1----:R-:W-:-:S04]  /*7320*/  LOP3.LUT R14, R6, 0x7, RZ, 0xc0, !PT ;  /* 0x00000007060e7812 */ /* 0x002fc800078ec0ff */
        /* <DEDUP_REMOVED lines=8> */
[C---:B------:R-:W-:Y:S01]  /*73b0*/  VIADD R22, R24.reuse, 0x2 ;  /* 0x0000000218167836 */ /* 0x040fe20000000000 */
[----:B------:R-:W-:Y:S02]  /*73c0*/  IADD3 R26, PT, PT, R24, 0x3, RZ ;  /* 0x00000003181a7810 */ /* 0x000fe40007ffe0ff */
[----:B------:R-:W-:Y:S02]  /*73d0*/  IABS R21, R25 ;  /* 0x0000001900157213 */ /* 0x000fe40000000000 */
[----:B------:R-:W-:-:S02]  /*73e0*/  IABS R15, R22 ;  /* 0x00000016000f7213 */ /* 0x000fc40000000000 */
[----:B------:R-:W-:Y:S01]  /*73f0*/  IABS R27, R26 ;  /* 0x0000001a001b7213 */ /* 0x000fe20000000000 */
[----:B------:R-:W-:-:S04]  /*7400*/  IMAD.HI.U32 R14, R12, R21, RZ ;  /* 0x000000150c0e7227 */ /* 0x000fc800078e00ff */
[----:B------:R-:W-:-:S04]  /*7410*/  IMAD.MOV R14, RZ, RZ, -R14 ;  /* 0x000000ffff0e7224 */ /* 0x000fc800078e0a0e */
[----:B------:R-:W-:Y:S02]  /*7420*/  IMAD R21, R10, R14, R21 ;  /* 0x0000000e0a157224 */ /* 0x000fe400078e0215 */
[----:B------:R-:W-:-:S03]  /*7430*/  IMAD.HI.U32 R14, R12, R15, RZ ;  /* 0x0000000f0c0e7227 */ /* 0x000fc600078e00ff */
[----:B------:R-:W-:Y:S02]  /*7440*/  ISETP.GT.U32.AND P5, PT, R16, R21, PT ;  /* 0x000000151000720c */ /* 0x000fe40003fa4070 */
[----:B------:R-:W-:-:S05]  /*7450*/  IADD3 R14, PT, PT, -R14, RZ, RZ ;  /* 0x000000ff0e0e7210 */ /* 0x000fca0007ffe1ff */
[----:B------:R-:W-:Y:S02]  /*7460*/  IMAD R15, R10, R14, R15 ;  /* 0x0000000e0a0f7224 */ /* 0x000fe400078e020f */
[----:B------:R-:W-:-:S03]  /*7470*/  IMAD.HI.U32 R14, R12, R23, RZ ;  /* 0x000000170c0e7227 */ /* 0x000fc600078e00ff */
[----:B------:R-:W-:Y:S01]  /*7480*/  ISETP.GT.U32.AND P6, PT, R16, R15, PT ;  /* 0x0000000f1000720c */ /* 0x000fe20003fc4070 */
[----:B------:R-:W-:Y:S02]  /*7490*/  @!P5 IMAD.IADD R21, R21, 0x1, -R10 ;  /* 0x000000011515d824 */ /* 0x000fe400078e0a0a */
[----:B------:R-:W-:-:S03]  /*74a0*/  IMAD.MOV R14, RZ, RZ, -R14 ;  /* 0x000000ffff0e7224 */ /* 0x000fc600078e0a0e */
[----:B------:R-:W-:Y:S01]  /*74b0*/  ISETP.GT.U32.AND P5, PT, R16, R21, PT ;  /* 0x000000151000720c */ /* 0x000fe20003fa4070 */
[----:B------:R-:W-:Y:S02]  /*74c0*/  IMAD R23, R10, R14, R23 ;  /* 0x0000000e0a177224 */ /* 0x000fe400078e0217 */
[----:B------:R-:W-:-:S04]  /*74d0*/  IMAD.HI.U32 R14, R12, R27, RZ ;  /* 0x0000001b0c0e7227 */ /* 0x000fc800078e00ff */
[----:B------:R-:W-:Y:S02]  /*74e0*/  @!P6 IMAD.IADD R15, R15, 0x1, -R10 ;  /* 0x000000010f0fe824 */ /* 0x000fe400078e0a0a */
[----:B------:R-:W-:-:S03]  /*74f0*/  IMAD.MOV R14, RZ, RZ, -R14 ;  /* 0x000000ffff0e7224 */ /* 0x000fc600078e0a0e */
[C---:B------:R-:W-:Y:S01]  /*7500*/  ISETP.GT.U32.AND P6, PT, R16.reuse, R15, PT ;  /* 0x0000000f1000720c */ /* 0x040fe20003fc4070 */
[----:B------:R-:W-:Y:S01]  /*7510*/  @!P5 IMAD.IADD R21, R21, 0x1, -R10 ;  /* 0x000000011515d824 */ /* 0x000fe200078e0a0a */
[----:B------:R-:W-:-:S11]  /*7520*/  ISETP.GT.U32.AND P5, PT, R16, R23, PT ;  /* 0x000000171000720c */ /* 0x000fd60003fa4070 */
[--C-:B------:R-:W-:Y:S02]  /*7530*/  @!P6 IMAD.IADD R15, R15, 0x1, -R10.reuse ;  /* 0x000000010f0fe824 */ /* 0x100fe400078e0a0a */
[----:B------:R-:W-:Y:S01]  /*7540*/  @!P5 IMAD.IADD R23, R23, 0x1, -R10 ;  /* 0x000000011717d824 */ /* 0x000fe200078e0a0a */
[----:B------:R-:W-:Y:S01]  /*7550*/  ISETP.GE.AND P5, PT, R25, RZ, PT ;  /* 0x000000ff1900720c */ /* 0x000fe20003fa6270 */
[----:B------:R-:W-:Y:S02]  /*7560*/  IMAD R25, R10, R14, R27 ;  /* 0x0000000e0a197224 */ /* 0x000fe400078e021b */
[----:B------:R-:W-:Y:S01]  /*7570*/  IMAD.MOV.U32 R14, RZ, RZ, R15 ;  /* 0x000000ffff0e7224 */ /* 0x000fe200078e000f */
[----:B------:R-:W-:-:S09]  /*7580*/  ISETP.GT.U32.AND P6, PT, R16, R23, PT ;  /* 0x000000171000720c */ /* 0x000fd20003fc4070 */
[----:B------:R-:W-:-:S04]  /*7590*/  @!P5 IMAD.MOV R21, RZ, RZ, -R21 ;  /* 0x000000ffff15d224 */ /* 0x000fc800078e0a15 */
[----:B------:R-:W-:Y:S01]  /*75a0*/  @!P6 IMAD.IADD R23, R23, 0x1, -R10 ;  /* 0x000000011717e824 */ /* 0x000fe200078e0a0a */
[----:B------:R-:W-:Y:S02]  /*75b0*/  ISETP.GT.U32.AND P6, PT, R16, R25, PT ;  /* 0x000000191000720c */ /* 0x000fe40003fc4070 */
[----:B------:R-:W-:-:S11]  /*75c0*/  SEL R21, R17, R21, !P3 ;  /* 0x0000001511157207 */ /* 0x000fd60005800000 */
[----:B------:R-:W-:Y:S02]  /*75d0*/  @!P6 IADD3 R25, PT, PT, R25, -R10, RZ ;  /* 0x8000000a1919e210 */ /* 0x000fe40007ffe0ff */
[----:B------:R-:W-:Y:S02]  /*75e0*/  ISETP.GE.AND P6, PT, R24, RZ, PT ;  /* 0x000000ff1800720c */ /* 0x000fe40003fc6270 */
[----:B------:R-:W-:-:S11]  /*75f0*/  ISETP.GT.U32.AND P5, PT, R16, R25, PT ;  /* 0x000000191000720c */ /* 0x000fd60003fa4070 */
[----:B------:R-:W-:Y:S01]  /*7600*/  @!P6 IMAD.MOV R23, RZ, RZ, -R23 ;  /* 0x000000ffff17e224 */ /* 0x000fe200078e0a17 */
[----:B------:R-:W-:Y:S01]  /*7610*/  ISETP.GE.AND P6, PT, R22, RZ, PT ;  /* 0x000000ff1600720c */ /* 0x000fe20003fc6270 */
[----:B------:R-:W-:Y:S01]  /*7620*/  @!P5 IMAD.IADD R25, R25, 0x1, -R10 ;  /* 0x000000011919d824 */ /* 0x000fe200078e0a0a */
[----:B------:R-:W-:Y:S02]  /*7630*/  ISETP.GE.AND P5, PT, R26, RZ, PT ;  /* 0x000000ff1a00720c */ /* 0x000fe40003fa6270 */
[----:B------:R-:W-:-:S05]  /*7640*/  SEL R23, R17, R23, !P3 ;  /* 0x0000001711177207 */ /* 0x000fca0005800000 */
[----:B------:R-:W-:-:S04]  /*7650*/  IMAD R15, R20, R13, R23 ;  /* 0x0000000d140f7224 */ /* 0x000fc800078e0217 */
[----:B------:R-:W-:Y:S01]  /*7660*/  @!P6 IADD3 R14, PT, PT, -R14, RZ, RZ ;  /* 0x000000ff0e0ee210 */ /* 0x000fe20007ffe1ff */
[-C--:B------:R-:W-:Y:S02]  /*7670*/  IMAD R15, R15, R13.reuse, R0 ;  /* 0x0000000d0f0f7224 */ /* 0x080fe400078e0200 */
[----:B------:R-:W-:Y:S01]  /*7680*/  @!P5 IMAD.MOV R25, RZ, RZ, -R25 ;  /* 0x000000ffff19d224 */ /* 0x000fe200078e0a19 */
[----:B------:R-:W-:Y:S01]  /*7690*/  SEL R22, R17, R14, !P3 ;  /* 0x0000000e11167207 */ /* 0x000fe20005800000 */
[C---:B------:R-:W-:Y:S01]  /*76a0*/  IMAD R14, R20.reuse, R13, R21 ;  /* 0x0000000d140e7224 */ /* 0x040fe200078e0215 */
[----:B0-----:R-:W-:Y:S02]  /*76b0*/  IADD3 R26, P5, PT, R15, UR4, RZ ;  /* 0x000000040f1a7c10 */ /* 0x001fe4000ffbe0ff */
[----:B------:R-:W-:Y:S01]  /*76c0*/  SEL R25, R17, R25, !P3 ;  /* 0x0000001911197207 */ /* 0x000fe20005800000 */
[-C--:B------:R-:W-:Y:S01]  /*76d0*/  IMAD R22, R20, R13.reuse, R22 ;  /* 0x0000000d14167224 */ /* 0x080fe200078e0216 */
[----:B------:R-:W-:Y:S01]  /*76e0*/  LEA.HI.X.SX32 R27, R15, UR5, 0x1, P5 ;  /* 0x000000050f1b7c11 */ /* 0x000fe2000a8f0eff */
[----:B------:R-:W-:-:S02]  /*76f0*/  IMAD R14, R14, R13, R0 ;  /* 0x0000000d0e0e7224 */ /* 0x000fc400078e0200 */
[-C--:B------:R-:W-:Y:S02]  /*7700*/  IMAD R21, R20, R13.reuse, R25 ;  /* 0x0000000d14157224 */ /* 0x080fe400078e0219 */
[-CC-:B------:R-:W-:Y:S01]  /*7710*/  IMAD R15, R22, R13.reuse, R0.reuse ;  /* 0x0000000d160f7224 */ /* 0x180fe200078e0200 */
[C---:B------:R-:W-:Y:S01]  /*7720*/  IADD3 R24, P6, PT, R14.reuse, UR4, RZ ;  /* 0x000000040e187c10 */ /* 0x040fe2000ffde0ff */
[----:B------:R-:W-:Y:S01]  /*7730*/  IMAD R21, R21, R13, R0 ;  /* 0x0000000d15157224 */ /* 0x000fe200078e0200 */
[----:B------:R0:W2:Y:S02]  /*7740*/  LDG.E.S8 R26, desc[UR6][R26.64] ;  /* 0x000000061a1a7981 */ /* 0x0000a4000c1e1300 */
[----:B------:R-:W-:Y:S02]  /*7750*/  IADD3 R22, P5, PT, R15, UR4, RZ ;  /* 0x000000040f167c10 */ /* 0x000fe4000ffbe0ff */
[----:B------:R-:W-:Y:S02]  /*7760*/  LEA.HI.X.SX32 R25, R14, UR5, 0x1, P6 ;  /* 0x000000050e197c11 */ /* 0x000fe4000b0f0eff */
[----:B------:R-:W-:-:S02]  /*7770*/  IADD3 R14, P6, PT, R21, UR4, RZ ;  /* 0x00000004150e7c10 */ /* 0x000fc4000ffde0ff */
[----:B------:R-:W-:Y:S01]  /*7780*/  LEA.HI.X.SX32 R23, R15, UR5, 0x1, P5 ;  /* 0x000000050f177c11 */ /* 0x000fe2000a8f0eff */
[----:B------:R-:W3:Y:S01]  /*7790*/  LDG.E.S8 R24, desc[UR6][R24.64] ;  /* 0x0000000618187981 */ /* 0x000ee2000c1e1300 */
[----:B------:R-:W-:-:S03]  /*77a0*/  LEA.HI.X.SX32 R15, R21, UR5, 0x1, P6 ;  /* 0x00000005150f7c11 */ /* 0x000fc6000b0f0eff */
[----:B------:R-:W4:Y:S04]  /*77b0*/  LDG.E.S8 R22, desc[UR6][R22.64] ;  /* 0x0000000616167981 */ /* 0x000f28000c1e1300 */
[----:B------:R-:W5:Y:S01]  /*77c0*/  LDG.E.S8 R14, desc[UR6][R14.64] ;  /* 0x000000060e0e7981 */ /* 0x000f62000c1e1300 */
[----:B------:R-:W-:-:S04]  /*77d0*/  IMAD.IADD R21, R18, 0x1, R19 ;  /* 0x0000000112157824 */ /* 0x000fc800078e0213 */
[----:B------:R-:W-:-:S04]  /*77e0*/  IMAD R21, R6, R21, RZ ;  /* 0x0000001506157224 */ /* 0x000fc800078e02ff */
[----:B0-----:R-:W-:-:S04]  /*77f0*/  IMAD R27, R21, 0x4, R8 ;  /* 0x00000004151b7824 */ /* 0x001fc800078e0208 */
[----:B------:R-:W-:-:S05]  /*7800*/  IMAD R29, R6, 0x4, R27 ;  /* 0x00000004061d7824 */ /* 0x000fca00078e021b */
[----:B------:R-:W-:-:S05]  /*7810*/  LEA R28, R6, R29, 0x2 ;  /* 0x0000001d061c7211 */ /* 0x000fca00078e10ff */
[----:B------:R-:W-:Y:S02]  /*7820*/  IMAD R21, R6, 0x4, R28 ;  /* 0x0000000406157824 */ /* 0x000fe400078e021c */
[----:B------:R-:W-:Y:S01]  /*7830*/  VIADD R19, R19, 0x4 ;  /* 0x0000000413137836 */ /* 0x000fe20000000000 */
[----:B--2---:R0:W-:Y:S04]  /*7840*/  STS [R27], R26 ;  /* 0x0000001a1b007388 */ /* 0x0041e80000000800 */
[----:B---3--:R0:W-:Y:S04]  /*7850*/  STS [R29], R24 ;  /* 0x000000181d007388 */ /* 0x0081e80000000800 */
[----:B----4-:R0:W-:Y:S04]  /*7860*/  STS [R28], R22 ;  /* 0x000000161c007388 */ /* 0x0101e80000000800 */
[----:B-----5:R0:W-:Y:S02]  /*7870*/  STS [R21], R14 ;  /* 0x0000000e15007388 */ /* 0x0201e40000000800 */
.L_x_34:
[----:B------:R-:W-:Y:S05]  /*7880*/  @!P4 BRA `(.L_x_33) ;  /* 0x000000040010c947 */ /* 0x000fea0003800000 */
[----:B------:R-:W1:Y:S02]  /*7890*/  LDCU UR4, c[0x0][0x384] ;  /* 0x00007080ff0477ac */ /* 0x000e640008000800 */
[----:B-1----:R-:W-:Y:S01]  /*78a0*/  ULOP3.LUT UP0, URZ, UR4, 0x1, URZ, 0xc0, !UPT ;  /* 0x0000000104ff7892 */ /* 0x002fe2000f80c0ff */
[----:B------:R-:W-:Y:S10]  /*78b0*/  @!P1 BRA `(.L_x_35) ;  /* 0x0000000000a89947 */ /* 0x000ff40003800000 */
[----:B0-----:R-:W-:Y:S01]  /*78c0*/  IMAD.IADD R22, R3, 0x1, R19 ;  /* 0x0000000103167824 */ /* 0x001fe200078e0213 */
[----:B------:R-:W0:Y:S03]  /*78d0*/  LDCU.64 UR4, c[0x0][0x388] ;  /* 0x00007100ff0477ac */ /* 0x000e260008000a00 */
[----:B------:R-:W-:Y:S01]  /*78e0*/  VIADD R24, R22, 0x1 ;  /* 0x0000000116187836 */ /* 0x000fe20000000000 */
[----:B------:R-:W-:-:S04]  /*78f0*/  IABS R15, R22 ;  /* 0x00000016000f7213 */ /* 0x000fc80000000000 */
[----:B------:R-:W-:Y:S01]  /*7900*/  IABS R23, R24 ;  /* 0x0000001800177213 */ /* 0x000fe20000000000 */
[----:B------:R-:W-:-:S05]  /*7910*/  IMAD.HI.U32 R14, R12, R15, RZ ;  /* 0x0000000f0c0e7227 */ /* 0x000fca00078e00ff */
[----:B------:R-:W-:Y:S01]  /*7920*/  IADD3 R21, PT, PT, -R14, RZ, RZ ;  /* 0x000000ff0e157210 */ /* 0x000fe20007ffe1ff */
        /* <DEDUP_REMOVED lines=14> */
[----:B------:R-:W-:-:S03]  /*7a10*/  @!P6 IADD3 R21, PT, PT, R21, -R10, RZ ;  /* 0x8000000a1515e210 */ /* 0x000fc60007ffe0ff */
[----:B------:R-:W-:-:S05]  /*7a20*/  SEL R15, R17, R15, !P3 ;  /* 0x0000000f110f7207 */ /* 0x000fca0005800000 */
[----:B------:R-:W-:Y:S02]  /*7a30*/  @!P4 IMAD.MOV R21, RZ, RZ, -R21 ;  /* 0x000000ffff15c224 */ /* 0x000fe400078e0a15 */
[----:B------:R-:W-:-:S03]  /*7a40*/  IMAD R15, R20, R13, R15 ;  /* 0x0000000d140f7224 */ /* 0x000fc600078e020f */
[----:B------:R-:W-:Y:S01]  /*7a50*/  SEL R21, R17, R21, !P3 ;  /* 0x0000001511157207 */ /* 0x000fe20005800000 */
[----:B------:R-:W-:-:S04]  /*7a60*/  IMAD R15, R15, R13, R0 ;  /* 0x0000000d0f0f7224 */ /* 0x000fc800078e0200 */
[----:B------:R-:W-:Y:S01]  /*7a70*/  IMAD R21, R20, R13, R21 ;  /* 0x0000000d14157224 */ /* 0x000fe200078e0215 */
[----:B0-----:R-:W-:-:S03]  /*7a80*/  IADD3 R22, P4, PT, R15, UR4, RZ ;  /* 0x000000040f167c10 */ /* 0x001fc6000ff9e0ff */
[----:B------:R-:W-:Y:S01]  /*7a90*/  IMAD R21, R21, R13, R0 ;  /* 0x0000000d15157224 */ /* 0x000fe200078e0200 */
[----:B------:R-:W-:-:S04]  /*7aa0*/  LEA.HI.X.SX32 R23, R15, UR5, 0x1, P4 ;  /* 0x000000050f177c11 */ /* 0x000fc8000a0f0eff */
[C---:B------:R-:W-:Y:S01]  /*7ab0*/  IADD3 R14, P5, PT, R21.reuse, UR4, RZ ;  /* 0x00000004150e7c10 */ /* 0x040fe2000ffbe0ff */
[----:B------:R-:W2:Y:S03]  /*7ac0*/  LDG.E.S8 R22, desc[UR6][R22.64] ;  /* 0x0000000616167981 */ /* 0x000ea6000c1e1300 */
[----:B------:R-:W-:-:S05]  /*7ad0*/  LEA.HI.X.SX32 R15, R21, UR5, 0x1, P5 ;  /* 0x00000005150f7c11 */ /* 0x000fca000a8f0eff */
[----:B------:R-:W3:Y:S01]  /*7ae0*/  LDG.E.S8 R14, desc[UR6][R14.64] ;  /* 0x000000060e0e7981 */ /* 0x000ee2000c1e1300 */
[----:B------:R-:W-:-:S04]  /*7af0*/  IMAD.IADD R21, R18, 0x1, R19 ;  /* 0x0000000112157824 */ /* 0x000fc800078e0213 */
[----:B------:R-:W-:-:S04]  /*7b00*/  IMAD R21, R6, R21, RZ ;  /* 0x0000001506157224 */ /* 0x000fc800078e02ff */
[----:B------:R-:W-:-:S05]  /*7b10*/  IMAD R25, R21, 0x4, R8 ;  /* 0x0000000415197824 */ /* 0x000fca00078e0208 */
[----:B------:R-:W-:Y:S01]  /*7b20*/  LEA R21, R6, R25, 0x2 ;  /* 0x0000001906157211 */ /* 0x000fe200078e10ff */
[----:B------:R-:W-:Y:S01]  /*7b30*/  VIADD R19, R19, 0x2 ;  /* 0x0000000213137836 */ /* 0x000fe20000000000 */
[----:B--2---:R1:W-:Y:S04]  /*7b40*/  STS [R25], R22 ;  /* 0x0000001619007388 */ /* 0x0043e80000000800 */
[----:B---3--:R1:W-:Y:S02]  /*7b50*/  STS [R21], R14 ;  /* 0x0000000e15007388 */ /* 0x0083e40000000800 */
.L_x_35:
[----:B------:R-:W-:Y:S05]  /*7b60*/  BRA.U !UP0, `(.L_x_33) ;  /* 0x0000000108587547 */ /* 0x000fea000b800000 */
[----:B01----:R-:W-:Y:S01]  /*7b70*/  IMAD.IADD R14, R3, 0x1, R19 ;  /* 0x00000001030e7824 */ /* 0x003fe200078e0213 */
[----:B------:R-:W0:Y:S04]  /*7b80*/  LDCU.64 UR4, c[0x0][0x388] ;  /* 0x00007100ff0477ac */ /* 0x000e280008000a00 */
        /* <DEDUP_REMOVED lines=8> */
[----:B------:R-:W-:-:S05]  /*7c10*/  @!P4 IADD3 R15, PT, PT, R15, -R10, RZ ;  /* 0x8000000a0f0fc210 */ /* 0x000fca0007ffe0ff */
[----:B------:R-:W-:-:S05]  /*7c20*/  @!P5 IMAD.MOV R15, RZ, RZ, -R15 ;  /* 0x000000ffff0fd224 */ /* 0x000fca00078e0a0f */
[----:B------:R-:W-:-:S05]  /*7c30*/  SEL R15, R17, R15, !P3 ;  /* 0x0000000f110f7207 */ /* 0x000fca0005800000 */
[----:B------:R-:W-:-:S04]  /*7c40*/  IMAD R15, R20, R13, R15 ;  /* 0x0000000d140f7224 */ /* 0x000fc800078e020f */
[----:B------:R-:W-:-:S05]  /*7c50*/  IMAD R15, R15, R13, R0 ;  /* 0x0000000d0f0f7224 */ /* 0x000fca00078e0200 */
[----:B0-----:R-:W-:-:S04]  /*7c60*/  IADD3 R12, P3, PT, R15, UR4, RZ ;  /* 0x000000040f0c7c10 */ /* 0x001fc8000ff7e0ff */
[----:B------:R-:W-:-:S05]  /*7c70*/  LEA.HI.X.SX32 R13, R15, UR5, 0x1, P3 ;  /* 0x000000050f0d7c11 */ /* 0x000fca00098f0eff */
[----:B------:R-:W2:Y:S01]  /*7c80*/  LDG.E.S8 R12, desc[UR6][R12.64] ;  /* 0x000000060c0c7981 */ /* 0x000ea2000c1e1300 */
[----:B------:R-:W-:-:S04]  /*7c90*/  IMAD.IADD R15, R18, 0x1, R19 ;  /* 0x00000001120f7824 */ /* 0x000fc800078e0213 */
[----:B------:R-:W-:-:S04]  /*7ca0*/  IMAD R15, R6, R15, RZ ;  /* 0x0000000f060f7224 */ /* 0x000fc800078e02ff */
[----:B------:R-:W-:-:S05]  /*7cb0*/  IMAD R15, R15, 0x4, R8 ;  /* 0x000000040f0f7824 */ /* 0x000fca00078e0208 */
[----:B--2---:R2:W-:Y:S02]  /*7cc0*/  STS [R15], R12 ;  /* 0x0000000c0f007388 */ /* 0x0045e40000000800 */
.L_x_33:
[----:B------:R-:W-:-:S05]  /*7cd0*/  VIADD R11, R11, 0x1 ;  /* 0x000000010b0b7836 */ /* 0x000fca0000000000 */
[----:B------:R-:W-:-:S13]  /*7ce0*/  ISETP.NE.AND P3, PT, R11, R6, PT ;  /* 0x000000060b00720c */ /* 0x000fda0003f65270 */
[----:B------:R-:W-:Y:S05]  /*7cf0*/  @!P3 BRA `(.L_x_2) ;  /* 0x000000180060b947 */ /* 0x000fea0003800000 */
[----:B------:R-:W-:Y:S05]  /*7d00*/  BRA `(.L_x_36) ;  /* 0xffffffe800507947 */ /* 0x000fea000383ffff */
.L_x_30:
[----:B------:R-:W-:-:S04]  /*7d10*/  ISETP.NE.OR P0, PT, R11, 0x1, !P0 ;  /* 0x000000010b00780c */ /* 0x000fc80004705670 */
[----:B------:R-:W-:-:S13]  /*7d20*/  ISETP.LT.OR P0, PT, R17, -0x1, P0 ;  /* 0xffffffff1100780c */ /* 0x000fda0000701670 */
[----:B------:R-:W-:Y:S05]  /*7d30*/  @P0 BRA `(.L_x_2) ;  /* 0x0000001800500947 */ /* 0x000fea0003800000 */
[-C--:B0-----:R-:W-:Y:S01]  /*7d40*/  IABS R0, R4.reuse ;  /* 0x0000000400007213 */ /* 0x081fe20000000000 */
[C---:B------:R-:W-:Y:S01]  /*7d50*/  VIADD R10, R17.reuse, 0x1 ;  /* 0x00000001110a7836 */ /* 0x040fe20000000000 */
[----:B------:R-:W-:Y:S02]  /*7d60*/  ISETP.NE.AND P3, PT, R4, RZ, PT ;  /* 0x000000ff0400720c */ /* 0x000fe40003f65270 */
[----:B------:R-:W0:Y:S01]  /*7d70*/  I2F.RP R11, R0 ;  /* 0x00000000000b7306 */ /* 0x000e220000209400 */
[----:B------:R-:W-:Y:S02]  /*7d80*/  LOP3.LUT R17, R17, 0x3, RZ, 0xc0, !PT ;  /* 0x0000000311117812 */ /* 0x000fe400078ec0ff */
[----:B------:R-:W-:Y:S02]  /*7d90*/  IADD3 R3, PT, PT, R10, R4, R3 ;  /* 0x000000040a037210 */ /* 0x000fe40007ffe003 */
[----:B------:R-:W-:-:S03]  /*7da0*/  LOP3.LUT R2, RZ, R2, RZ, 0x33, !PT ;  /* 0x00000002ff027212 */ /* 0x000fc600078e33ff */
[----:B------:R-:W-:Y:S01]  /*7db0*/  VIADD R3, R3, 0xfffffffe ;  /* 0xfffffffe03037836 */ /* 0x000fe20000000000 */
[----:B------:R-:W-:-:S04]  /*7dc0*/  IADD3 R13, PT, PT, R2, R4, R13 ;  /* 0x00000004020d7210 */ /* 0x000fc80007ffe00d */
[----:B------:R-:W-:Y:S01]  /*7dd0*/  IABS R14, R3 ;  /* 0x00000003000e7213 */ /* 0x000fe20000000000 */
[----:B0-----:R-:W0:Y:S01]  /*7de0*/  MUFU.RCP R11, R11 ;  /* 0x0000000b000b7308 */ /* 0x001e220000001000 */
[----:B------:R-:W-:Y:S02]  /*7df0*/  ISETP.GE.AND P2, PT, R3, RZ, PT ;  /* 0x000000ff0300720c */ /* 0x000fe40003f46270 */
[----:B------:R-:W-:-:S05]  /*7e00*/  LOP3.LUT R3, R6, 0x7, RZ, 0xc0, !PT ;  /* 0x0000000706037812 */ /* 0x000fca00078ec0ff */
[----:B------:R-:W-:-:S05]  /*7e10*/  VIADD R3, R3, 0xffffffff ;  /* 0xffffffff03037836 */ /* 0x000fca0000000000 */
[----:B------:R-:W-:Y:S02]  /*7e20*/  ISETP.GE.U32.AND P1, PT, R3, 0x3, PT ;  /* 0x000000030300780c */ /* 0x000fe40003f26070 */
[----:B0-----:R-:W-:-:S04]  /*7e30*/  IADD3 R20, PT, PT, R11, 0xffffffe, RZ ;  /* 0x0ffffffe0b147810 */ /* 0x001fc80007ffe0ff */
[----:B------:R0:W1:Y:S02]  /*7e40*/  F2I.FTZ.U32.TRUNC.NTZ R21, R20 ;  /* 0x0000001400157305 */ /* 0x000064000021f000 */
[----:B0-----:R-:W-:Y:S02]  /*7e50*/  IMAD.MOV.U32 R20, RZ, RZ, RZ ;  /* 0x000000ffff147224 */ /* 0x001fe400078e00ff */
[----:B-1----:R-:W-:-:S04]  /*7e60*/  IMAD.MOV R23, RZ, RZ, -R21 ;  /* 0x000000ffff177224 */ /* 0x002fc800078e0a15 */
[----:B------:R-:W-:-:S04]  /*7e70*/  IMAD R23, R23, R0, RZ ;  /* 0x0000000017177224 */ /* 0x000fc800078e02ff */
[----:B------:R-:W-:Y:S01]  /*7e80*/  IMAD.HI.U32 R12, R21, R23, R20 ;  /* 0x00000017150c7227 */ /* 0x000fe200078e0014 */
[----:B------:R-:W-:-:S05]  /*7e90*/  MOV R21, R14 ;  /* 0x0000000e00157202 */ /* 0x000fca0000000f00 */
[----:B------:R-:W-:Y:S01]  /*7ea0*/  IMAD.HI.U32 R11, R12, R21, RZ ;  /* 0x000000150c0b7227 */ /* 0x000fe200078e00ff */
[----:B------:R-:W-:-:S03]  /*7eb0*/  LOP3.LUT R12, RZ, R19, RZ, 0x33, !PT ;  /* 0x00000013ff0c7212 */ /* 0x000fc600078e33ff */
[----:B------:R-:W-:Y:S01]  /*7ec0*/  IMAD.MOV R11, RZ, RZ, -R11 ;  /* 0x000000ffff0b7224 */ /* 0x000fe200078e0a0b */
[----:B------:R-:W-:Y:S01]  /*7ed0*/  IADD3 R12, PT, PT, R12, R4, R15 ;  /* 0x000000040c0c7210 */ /* 0x000fe20007ffe00f */
[----:B------:R-:W-:Y:S02]  /*7ee0*/  IMAD.MOV.U32 R19, RZ, RZ, RZ ;  /* 0x000000ffff137224 */ /* 0x000fe400078e00ff */
[----:B------:R-:W-:-:S05]  /*7ef0*/  IMAD R11, R0, R11, R21 ;  /* 0x0000000b000b7224 */ /* 0x000fca00078e0215 */
[----:B------:R-:W-:-:S13]  /*7f00*/  ISETP.GT.U32.AND P0, PT, R0, R11, PT ;  /* 0x0000000b0000720c */ /* 0x000fda0003f04070 */
[----:B------:R-:W-:-:S05]  /*7f10*/  @!P0 IMAD.IADD R11, R11, 0x1, -R0 ;  /* 0x000000010b0b8824 */ /* 0x000fca00078e0a00 */
[----:B------:R-:W-:-:S13]  /*7f20*/  ISETP.GT.U32.AND P0, PT, R0, R11, PT ;  /* 0x0000000b0000720c */ /* 0x000fda0003f04070 */
[----:B------:R-:W-:Y:S01]  /*7f30*/  @!P0 IMAD.IADD R11, R11, 0x1, -R0 ;  /* 0x000000010b0b8824 */ /* 0x000fe200078e0a00 */
[----:B------:R-:W-:-:S04]  /*7f40*/  ISETP.NE.AND P0, PT, R17, 0x3, PT ;  /* 0x000000031100780c */ /* 0x000fc80003f05270 */
[----:B------:R-:W-:Y:S02]  /*7f50*/  @!P2 IADD3 R11, PT, PT, -R11, RZ, RZ ;  /* 0x000000ff0b0ba210 */ /* 0x000fe40007ffe1ff */
[----:B------:R-:W-:-:S07]  /*7f60*/  @!P3 LOP3.LUT R11, RZ, R4, RZ, 0x33, !PT ;  /* 0x00000004ff0bb212 */ /* 0x000fce00078e33ff */
.L_x_42:
[----:B0-----:R-:W0:Y:S01]  /*7f70*/  LDCU UR4, c[0x0][0x380] ;  /* 0x00007000ff0477ac */ /* 0x001e220008000800 */
[----:B--2---:R-:W-:Y:S01]  /*7f80*/  IMAD.IADD R15, R12, 0x1, R19 ;  /* 0x000000010c0f7824 */ /* 0x004fe200078e0213 */
[----:B------:R-:W-:Y:S01]  /*7f90*/  ISETP.GE.U32.AND P5, PT, R10, 0x7, PT ;  /* 0x000000070a00780c */ /* 0x000fe20003fa6070 */
[----:B------:R-:W-:Y:S02]  /*7fa0*/  IMAD.MOV.U32 R2, RZ, RZ, RZ ;  /* 0x000000ffff027224 */ /* 0x000fe400078e00ff */
[----:B------:R-:W-:Y:S01]  /*7fb0*/  IMAD R18, R6, R19, RZ ;  /* 0x0000001306127224 */ /* 0x000fe200078e02ff */
[----:B------:R-:W-:Y:S01]  /*7fc0*/  ISETP.GE.AND P4, PT, R15, RZ, PT ;  /* 0x000000ff0f00720c */ /* 0x000fe20003f86270 */
[----:B------:R-:W-:-:S05]  /*7fd0*/  VIADD R19, R19, 0x1 ;  /* 0x0000000113137836 */ /* 0x000fca0000000000 */
[----:B------:R-:W-:Y:S01]  /*7fe0*/  ISETP.NE.AND P3, PT, R19, R6, PT ;  /* 0x000000061300720c */ /* 0x000fe20003f65270 */
[----:B0-----:R-:W-:-:S05]  /*7ff0*/  IMAD.U32 R14, RZ, RZ, UR4 ;  /* 0x00000004ff0e7e24 */ /* 0x001fca000f8e00ff */
[----:B------:R-:W-:-:S04]  /*8000*/  IABS R4, R14 ;  /* 0x0000000e00047213 */ /* 0x000fc80000000000 */
[----:B-1----:R-:W0:Y:S08]  /*8010*/  I2F.RP R16, R4 ;  /* 0x0000000400107306 */ /* 0x002e300000209400 */
[----:B0-----:R-:W0:Y:S02]  /*8020*/  MUFU.RCP R16, R16 ;  /* 0x0000001000107308 */ /* 0x001e240000001000 */
[----:B0-----:R-:W-:-:S06]  /*8030*/  VIADD R17, R16, 0xffffffe ;  /* 0x0ffffffe10117836 */ /* 0x001fcc0000000000 */
[----:B------:R-:W0:Y:S02]  /*8040*/  F2I.FTZ.U32.TRUNC.NTZ R3, R17 ;  /* 0x0000001100037305 */ /* 0x000e24000021f000 */
[----:B0-----:R-:W-:-:S05]  /*8050*/  IMAD R0, R3, R4, RZ ;  /* 0x0000000403007224 */ /* 0x001fca00078e02ff */
[----:B------:R-:W-:Y:S02]  /*8060*/  IADD3 R21, PT, PT, -R0, RZ, RZ ;  /* 0x000000ff00157210 */ /* 0x000fe40007ffe1ff */
[----:B------:R-:W-:Y:S01]  /*8070*/  IABS R0, R15 ;  /* 0x0000000f00007213 */ /* 0x000fe20000000000 */
[----:B------:R-:W-:Y:S02]  /*8080*/  HFMA2 R15, -RZ, RZ, 0, 0 ;  /* 0x00000000ff0f7431 */ /* 0x000fe400000001ff */
        /* <DEDUP_REMOVED lines=14> */
[----:B------:R-:W-:Y:S01]  /*8170*/  SEL R21, R3, R16, !P2 ;  /* 0x0000001003157207 */ /* 0x000fe20005000000 */
[----:B------:R-:W-:Y:S06]  /*8180*/  @!P5 BRA `(.L_x_37) ;  /* 0x0000000800c4d947 */ /* 0x000fec0003800000 */
[----:B------:R-:W-:Y:S01]  /*8190*/  IMAD.MOV.U32 R20, RZ, RZ, RZ ;  /* 0x000000ffff147224 */ /* 0x000fe200078e00ff */
[----:B------:R-:W0:Y:S01]  /*81a0*/  LDCU.64 UR4, c[0x0][0x388] ;  /* 0x00007100ff0477ac */ /* 0x000e220008000a00 */
[----:B------:R-:W-:-:S05]  /*81b0*/  NOP ;  /* 0x0000000000007918 */ /* 0x000fca0000000000 */
.L_x_38:
[----:B-1----:R-:W1:Y:S01]  /*81c0*/  LDC.64 R14, c[0x0][0x380] ;  /* 0x0000e000ff0e7b82 */ /* 0x002e620000000a00 */
[----:B------:R-:W-:-:S05]  /*81d0*/  IMAD.IADD R24, R13, 0x1, R20 ;  /* 0x000000010d187824 */ /* 0x000fca00078e0214 */
        /* <DEDUP_REMOVED lines=9> */
[----:B------:R-:W-:-:S05]  /*8270*/  @!P2 IMAD.IADD R3, R3, 0x1, -R4 ;  /* 0x000000010303a824 */ /* 0x000fca00078e0a04 */
[----:B------:R-:W-:Y:S01]  /*8280*/  ISETP.GT.U32.AND P2, PT, R0, R3, PT ;  /* 0x000000030000720c */ /* 0x000fe20003f44070 */
[----:B-1----:R-:W-:-:S12]  /*8290*/  VIADD R16, R2, 0xffffffe ;  /* 0x0ffffffe02107836 */ /* 0x002fd80000000000 */
[----:B------:R-:W-:Y:S02]  /*82a0*/  @!P2 IADD3 R3, PT, PT, R3, -R4, RZ ;  /* 0x800000040303a210 */ /* 0x000fe40007ffe0ff */
        /* <DEDUP_REMOVED lines=8> */
[----:B------:R-:W-:-:S04]  /*8330*/  IMAD R0, R21, R14, R0 ;  /* 0x0000000e15007224 */ /* 0x000fc800078e0200 */
[----:B------:R-:W-:-:S05]  /*8340*/  IMAD R0, R0, R14, R11 ;  /* 0x0000000e00007224 */ /* 0x000fca00078e020b */
[C---:B0-----:R-:W-:Y:S01]  /*8350*/  IADD3 R22, P4, PT, R0.reuse, UR4, RZ ;  /* 0x0000000400167c10 */ /* 0x041fe2000ff9e0ff */
[----:B------:R-:W-:Y:S02]  /*8360*/  IMAD R27, R27, R4, RZ ;  /* 0x000000041b1b7224 */ /* 0x000fe400078e02ff */
[----:B------:R-:W-:Y:S01]  /*8370*/  IMAD.MOV.U32 R16, RZ, RZ, RZ ;  /* 0x000000ffff107224 */ /* 0x000fe200078e00ff */
[----:B------:R-:W-:Y:S02]  /*8380*/  LEA.HI.X.SX32 R23, R0, UR5, 0x1, P4 ;  /* 0x0000000500177c11 */ /* 0x000fe4000a0f0eff */
[----:B------:R-:W-:Y:S01]  /*8390*/  IABS R0, R26 ;  /* 0x0000001a00007213 */ /* 0x000fe20000000000 */
[----:B------:R-:W-:Y:S01]  /*83a0*/  IMAD.HI.U32 R2, R17, R27, R16 ;  /* 0x0000001b11027227 */ /* 0x000fe200078e0010 */
[----:B------:R-:W-:Y:S01]  /*83b0*/  ISETP.GE.AND P5, PT, R26, RZ, PT ;  /* 0x000000ff1a00720c */ /* 0x000fe20003fa6270 */
[----:B------:R0:W2:Y:S02]  /*83c0*/  LDG.E.S8 R25, desc[UR6][R22.64] ;  /* 0x0000000616197981 */ /* 0x0000a4000c1e1300 */
[----:B------:R-:W-:-:S02]  /*83d0*/  IMAD.MOV.U32 R17, RZ, RZ, R0 ;  /* 0x000000ffff117224 */ /* 0x000fc400078e0000 */
[----:B------:R-:W-:Y:S02]  /*83e0*/  VIADD R16, R24, 0x2 ;  /* 0x0000000218107836 */ /* 0x000fe40000000000 */
[----:B------:R-:W-:-:S04]  /*83f0*/  IMAD.HI.U32 R0, R2, R17, RZ ;  /* 0x0000001102007227 */ /* 0x000fc800078e00ff */
[----:B------:R-:W-:-:S04]  /*8400*/  IMAD.MOV R0, RZ, RZ, -R0 ;  /* 0x000000ffff007224 */ /* 0x000fc800078e0a00 */
[----:B------:R-:W-:Y:S02]  /*8410*/  IMAD R17, R4, R0, R17 ;  /* 0x0000000004117224 */ /* 0x000fe400078e0211 */
[----:B------:R-:W-:-:S05]  /*8420*/  IMAD.MOV.U32 R0, RZ, RZ, R4 ;  /* 0x000000ffff007224 */ /* 0x000fca00078e0004 */
[----:B------:R-:W-:-:S13]  /*8430*/  ISETP.GT.U32.AND P4, PT, R0, R17, PT ;  /* 0x000000110000720c */ /* 0x000fda0003f84070 */
[----:B------:R-:W-:-:S04]  /*8440*/  @!P4 IADD3 R17, PT, PT, R17, -R4, RZ ;  /* 0x800000041111c210 */ /* 0x000fc80007ffe0ff */
[----:B------:R-:W-:-:S13]  /*8450*/  ISETP.GT.U32.AND P4, PT, R0, R17, PT ;  /* 0x000000110000720c */ /* 0x000fda0003f84070 */
[----:B------:R-:W-:-:S04]  /*8460*/  @!P4 IMAD.IADD R17, R17, 0x1, -R4 ;  /* 0x000000011111c824 */ /* 0x000fc800078e0a04 */
[----:B------:R-:W-:-:S05]  /*8470*/  @!P5 IMAD.MOV R17, RZ, RZ, -R17 ;  /* 0x000000ffff11d224 */ /* 0x000fca00078e0a11 */
[----:B------:R-:W-:-:S05]  /*8480*/  SEL R17, R3, R17, !P2 ;  /* 0x0000001103117207 */ /* 0x000fca0005000000 */
[----:B------:R-:W-:-:S04]  /*8490*/  IMAD R17, R21, R14, R17 ;  /* 0x0000000e15117224 */ /* 0x000fc800078e0211 */
[----:B------:R-:W-:Y:S01]  /*84a0*/  IMAD R17, R17, R14, R11 ;  /* 0x0000000e11117224 */ /* 0x000fe200078e020b */
[----:B0-----:R-:W-:-:S04]  /*84b0*/  IABS R23, R16 ;  /* 0x0000001000177213 */ /* 0x001fc80000000000 */
[----:B------:R-:W-:-:S04]  /*84c0*/  IADD3 R26, P4, PT, R17, UR4, RZ ;  /* 0x00000004111a7c10 */ /* 0x000fc8000ff9e0ff */
[----:B------:R-:W-:Y:S01]  /*84d0*/  LEA.HI.X.SX32 R27, R17, UR5, 0x1, P4 ;  /* 0x00000005111b7c11 */ /* 0x000fe2000a0f0eff */
[----:B------:R-:W-:Y:S01]  /*84e0*/  IMAD.HI.U32 R17, R2, R23, RZ ;  /* 0x0000001702117227 */ /* 0x000fe200078e00ff */
[----:B------:R-:W-:-:S03]  /*84f0*/  ISETP.GE.AND P4, PT, R16, RZ, PT ;  /* 0x000000ff1000720c */ /* 0x000fc60003f86270 */
[----:B------:R-:W-:Y:S01]  /*8500*/  VIADD R16, R24, 0x3 ;  /* 0x0000000318107836 */ /* 0x000fe20000000000 */
[----:B------:R0:W3:Y:S01]  /*8510*/  LDG.E.S8 R26, desc[UR6][R26.64] ;  /* 0x000000061a1a7981 */ /* 0x0000e2000c1e1300 */
[----:B------:R-:W-:-:S03]  /*8520*/  IADD3 R17, PT, PT, -R17, RZ, RZ ;  /* 0x000000ff11117210 */ /* 0x000fc60007ffe1ff */
[----:B------:R-:W-:Y:S02]  /*8530*/  IABS R29, R16 ;  /* 0x00000010001d7213 */ /* 0x000fe40000000000 */
[----:B------:R-:W-:-:S03]  /*8540*/  IMAD R17, R4, R17, R23 ;  /* 0x0000001104117224 */ /* 0x000fc600078e0217 */
[----:B------:R-:W-:Y:S02]  /*8550*/  IMAD.HI.U32 R22, R2, R29, RZ ;  /* 0x0000001d02167227 */ /* 0x000fe400078e00ff */
[----:B------:R-:W-:Y:S02]  /*8560*/  ISETP.GT.U32.AND P5, PT, R0, R17, PT ;  /* 0x000000110000720c */ /* 0x000fe40003fa4070 */
[----:B------:R-:W-:-:S04]  /*8570*/  IMAD.MOV R22, RZ, RZ, -R22 ;  /* 0x000000ffff167224 */ /* 0x000fc800078e0a16 */
[----:B------:R-:W-:-:S05]  /*8580*/  IMAD R23, R4, R22, R29 ;  /* 0x0000001604177224 */ /* 0x000fca00078e021d */
[----:B------:R-:W-:Y:S02]  /*8590*/  ISETP.GT.U32.AND P6, PT, R0, R23, PT ;  /* 0x000000170000720c */ /* 0x000fe40003fc4070 */
[----:B------:R-:W-:-:S05]  /*85a0*/  @!P5 IMAD.IADD R17, R17, 0x1, -R4 ;  /* 0x000000011111d824 */ /* 0x000fca00078e0a04 */
[----:B------:R-:W-:-:S06]  /*85b0*/  ISETP.GT.U32.AND P5, PT, R0, R17, PT ;  /* 0x000000110000720c */ /* 0x000fcc0003fa4070 */
[----:B------:R-:W-:-:S05]  /*85c0*/  @!P6 IMAD.IADD R23, R23, 0x1, -R4 ;  /* 0x000000011717e824 */ /* 0x000fca00078e0a04 */
[----:B------:R-:W-:Y:S02]  /*85d0*/  ISETP.GT.U32.AND P6, PT, R0, R23, PT ;  /* 0x000000170000720c */ /* 0x000fe40003fc4070 */
[----:B------:R-:W-:Y:S01]  /*85e0*/  @!P5 IMAD.IADD R17, R17, 0x1, -R4 ;  /* 0x000000011111d824 */ /* 0x000fe200078e0a04 */
[----:B------:R-:W-:-:S03]  /*85f0*/  ISETP.GE.AND P5, PT, R16, RZ, PT ;  /* 0x000000ff1000720c */ /* 0x000fc60003fa6270 */
[----:B------:R-:W-:-:S05]  /*8600*/  @!P4 IMAD.MOV R17, RZ, RZ, -R17 ;  /* 0x000000ffff11c224 */ /* 0x000fca00078e0a11 */
[----:B------:R-:W-:Y:S02]  /*8610*/  SEL R17, R3, R17, !P2 ;  /* 0x0000001103117207 */ /* 0x000fe40005000000 */
[----:B------:R-:W-:-:S03]  /*8620*/  @!P6 IADD3 R23, PT, PT, R23, -R4, RZ ;  /* 0x800000041717e210 */ /* 0x000fc60007ffe0ff */
[-C--:B------:R-:W-:Y:S02]  /*8630*/  IMAD R17, R21, R14.reuse, R17 ;  /* 0x0000000e15117224 */ /* 0x080fe400078e0211 */
[----:B------:R-:W-:Y:S02]  /*8640*/  @!P5 IMAD.MOV R23, RZ, RZ, -R23 ;  /* 0x000000ffff17d224 */ /* 0x000fe400078e0a17 */
[----:B------:R-:W-:-:S03]  /*8650*/  IMAD R17, R17, R14, R11 ;  /* 0x0000000e11117224 */ /* 0x000fc600078e020b */
[----:B------:R-:W-:Y:S02]  /*8660*/  SEL R23, R3, R23, !P2 ;  /* 0x0000001703177207 */ /* 0x000fe40005000000 */
[----:B------:R-:W-:-:S03]  /*8670*/  IADD3 R28, P4, PT, R17, UR4, RZ ;  /* 0x00000004111c7c10 */ /* 0x000fc6000ff9e0ff */
[----:B------:R-:W-:Y:S01]  /*8680*/  IMAD R23, R21, R14, R23 ;  /* 0x0000000e15177224 */ /* 0x000fe200078e0217 */
[----:B------:R-:W-:-:S03]  /*8690*/  LEA.HI.X.SX32 R29, R17, UR5, 0x1, P4 ;  /* 0x00000005111d7c11 */ /* 0x000fc6000a0f0eff */
[----:B------:R-:W-:Y:S02]  /*86a0*/  IMAD R23, R23, R14, R11 ;  /* 0x0000000e17177224 */ /* 0x000fe400078e020b */
[----:B0-----:R-:W-:Y:S01]  /*86b0*/  IMAD.IADD R27, R18, 0x1, R20 ;  /* 0x00000001121b7824 */ /* 0x001fe200078e0214 */
[----:B------:R-:W4:Y:S02]  /*86c0*/  LDG.E.S8 R22, desc[UR6][R28.64] ;  /* 0x000000061c167981 */ /* 0x000f24000c1e1300 */
[----:B------:R-:W-:-:S04]  /*86d0*/  IADD3 R16, P5, PT, R23, UR4, RZ ;  /* 0x0000000417107c10 */ /* 0x000fc8000ffbe0ff */
[----:B------:R-:W-:-:S05]  /*86e0*/  LEA.HI.X.SX32 R17, R23, UR5, 0x1, P5 ;  /* 0x0000000517117c11 */ /* 0x000fca000a8f0eff */
[----:B------:R0:W5:Y:S01]  /*86f0*/  LDG.E.S8 R23, desc[UR6][R16.64] ;  /* 0x0000000610177981 */ /* 0x000162000c1e1300 */
[----:B------:R-:W-:Y:S02]  /*8700*/  IMAD R15, R6, R27, R15 ;  /* 0x0000001b060f7224 */ /* 0x000fe400078e020f */
[----:B0-----:R-:W-:-:S05]  /*8710*/  VIADD R16, R24, 0x4 ;  /* 0x0000000418107836 */ /* 0x001fca0000000000 */
[----:B------:R-:W-:-:S05]  /*8720*/  IABS R17, R16 ;  /* 0x0000001000117213 */ /* 0x000fca0000000000 */
[----:B------:R-:W-:-:S05]  /*8730*/  IMAD.HI.U32 R27, R2, R17, RZ ;  /* 0x00000011021b7227 */ /* 0x000fca00078e00ff */
[----:B------:R-:W-:-:S05]  /*8740*/  IADD3 R27, PT, PT, -R27, RZ, RZ ;  /* 0x000000ff1b1b7210 */ /* 0x000fca0007ffe1ff */
[----:B------:R-:W-:-:S05]  /*8750*/  IMAD R27, R4, R27, R17 ;  /* 0x0000001b041b7224 */ /* 0x000fca00078e0211 */
[----:B------:R-:W-:Y:S02]  /*8760*/  ISETP.GT.U32.AND P4, PT, R0, R27, PT ;  /* 0x0000001b0000720c */ /* 0x000fe40003f84070 */
[----:B------:R-:W-:-:S11]  /*8770*/  ISETP.GE.AND P5, PT, R16, RZ, PT ;  /* 0x000000ff1000720c */ /* 0x000fd60003fa6270 */
[----:B------:R-:W-:-:S05]  /*8780*/  @!P4 IMAD.IADD R27, R27, 0x1, -R4 ;  /* 0x000000011b1bc824 */ /* 0x000fca00078e0a04 */
[----:B------:R-:W-:Y:S02]  /*8790*/  ISETP.GT.U32.AND P4, PT, R0, R27, PT ;  /* 0x0000001b0000720c */ /* 0x000fe40003f84070 */
[----:B------:R-:W-:-:S11]  /*87a0*/  IADD3 R28, PT, PT, R24, 0x5, RZ ;  /* 0x00000005181c7810 */ /* 0x000fd60007ffe0ff */
[----:B------:R-:W-:-:S04]  /*87b0*/  @!P4 IMAD.IADD R27, R27, 0x1, -R4 ;  /* 0x000000011b1bc824 */ /* 0x000fc800078e0a04 */
[----:B------:R-:W-:Y:S01]  /*87c0*/  @!P5 IMAD.MOV R27, RZ, RZ, -R27 ;  /* 0x000000ffff1bd224 */ /* 0x000fe200078e0a1b */
[----:B------:R-:W-:-:S04]  /*87d0*/  IABS R29, R28 ;  /* 0x0000001c001d7213 */ /* 0x000fc80000000000 */
[----:B------:R-:W-:Y:S02]  /*87e0*/  SEL R27, R3, R27, !P2 ;  /* 0x0000001b031b7207 */ /* 0x000fe40005000000 */
[----:B------:R-:W-:Y:S01]  /*87f0*/  ISETP.GE.AND P5, PT, R28, RZ, PT ;  /* 0x000000ff1c00720c */ /* 0x000fe20003fa6270 */
[----:B------:R-:W-:-:S04]  /*8800*/  IMAD.HI.U32 R28, R2, R29, RZ ;  /* 0x0000001d021c7227 */ /* 0x000fc800078e00ff */
[-C--:B------:R-:W-:Y:S02]  /*8810*/  IMAD R27, R21, R14.reuse, R27 ;  /* 0x0000000e151b7224 */ /* 0x080fe400078e021b */
[----:B------:R-:W-:Y:S02]  /*8820*/  IMAD.MOV R28, RZ, RZ, -R28 ;  /* 0x000000ffff1c7224 */ /* 0x000fe400078e0a1c */
[----:B------:R-:W-:Y:S02]  /*8830*/  IMAD R27, R27, R14, R11 ;  /* 0x0000000e1b1b7224 */ /* 0x000fe400078e020b */
[----:B------:R-:W-:-:S03]  /*8840*/  IMAD R29, R4, R28, R29 ;  /* 0x0000001c041d7224 */ /* 0x000fc600078e021d */
[----:B------:R-:W-:-:S04]  /*8850*/  IADD3 R16, P4, PT, R27, UR4, RZ ;  /* 0x000000041b107c10 */ /* 0x000fc8000ff9e0ff */
[----:B------:R-:W-:Y:S02]  /*8860*/  LEA.HI.X.SX32 R17, R27, UR5, 0x1, P4 ;  /* 0x000000051b117c11 */ /* 0x000fe4000a0f0eff */
[----:B------:R-:W-:-:S13]  /*8870*/  ISETP.GT.U32.AND P4, PT, R0, R29, PT ;  /* 0x0000001d0000720c */ /* 0x000fda0003f84070 */
[----:B------:R-:W-:-:S05]  /*8880*/  @!P4 IMAD.IADD R29, R29, 0x1, -R4 ;  /* 0x000000011d1dc824 */ /* 0x000fca00078e0a04 */
[----:B------:R-:W-:-:S13]  /*8890*/  ISETP.GT.U32.AND P4, PT, R0, R29, PT ;  /* 0x0000001d0000720c */ /* 0x000fda0003f84070 */
[----:B------:R-:W-:-:S04]  /*88a0*/  @!P4 IMAD.IADD R29, R29, 0x1, -R4 ;  /* 0x000000011d1dc824 */ /* 0x000fc800078e0a04 */
[----:B------:R-:W-:-:S05]  /*88b0*/  @!P5 IMAD.MOV R29, RZ, RZ, -R29 ;  /* 0x000000ffff1dd224 */ /* 0x000fca00078e0a1d */
[----:B------:R-:W-:-:S05]  /*88c0*/  SEL R29, R3, R29, !P2 ;  /* 0x0000001d031d7207 */ /* 0x000fca0005000000 */
[----:B------:R-:W-:-:S04]  /*88d0*/  IMAD R29, R21, R14, R29 ;  /* 0x0000000e151d7224 */ /* 0x000fc800078e021d */
[----:B------:R-:W-:Y:S02]  /*88e0*/  IMAD R29, R29, R14, R11 ;  /* 0x0000000e1d1d7224 */ /* 0x000fe400078e020b */
[----:B------:R-:W-:Y:S02]  /*88f0*/  IMAD R27, R15, 0x4, R8 ;  /* 0x000000040f1b7824 */ /* 0x000fe400078e0208 */
[----:B------:R0:W5:Y:S01]  /*8900*/  LDG.E.S8 R15, desc[UR6][R16.64] ;  /* 0x00000006100f7981 */ /* 0x000162000c1e1300 */
[----:B------:R-:W-:Y:S01]  /*8910*/  VIADD R28, R24, 0x6 ;  /* 0x00000006181c7836 */ /* 0x000fe20000000000 */
[----:B0-----:R-:W-:-:S04]  /*8920*/  IADD3 R16, P4, PT, R29, UR4, RZ ;  /* 0x000000041d107c10 */ /* 0x001fc8000ff9e0ff */
[----:B------:R-:W-:Y:S02]  /*8930*/  LEA.HI.X.SX32 R17, R29, UR5, 0x1, P4 ;  /* 0x000000051d117c11 */ /* 0x000fe4000a0f0eff */
        /* <DEDUP_REMOVED lines=10> */
[----:B------:R-:W-:Y:S01]  /*89e0*/  SEL R29, R3, R29, !P2 ;  /* 0x0000001d031d7207 */ /* 0x000fe20005000000 */
[----:B--2---:R0:W-:Y:S04]  /*89f0*/  STS [R27+0x4], R25 ;  /* 0x000004191b007388 */ /* 0x0041e80000000800 */
[----:B------:R-:W-:-:S04]  /*8a00*/  IMAD R29, R21, R14, R29 ;  /* 0x0000000e151d7224 */ /* 0x000fc800078e021d */
[----:B------:R-:W-:Y:S01]  /*8a10*/  IMAD R29, R29, R14, R11 ;  /* 0x0000000e1d1d7224 */ /* 0x000fe200078e020b */
[----:B0-----:R-:W-:Y:S02]  /*8a20*/  LEA R25, R6, R27, 0x2 ;  /* 0x0000001b06197211 */ /* 0x001fe400078e10ff */
[----:B------:R0:W2:Y:S04]  /*8a30*/  LDG.E.S8 R27, desc[UR6][R16.64] ;  /* 0x00000006101b7981 */ /* 0x0000a8000c1e1300 */
[----:B---3--:R1:W-:Y:S01]  /*8a40*/  STS [R25+0x4], R26 ;  /* 0x0000041a19007388 */ /* 0x0083e20000000800 */
        /* <DEDUP_REMOVED lines=15> */
[----:B------:R-:W-:-:S04]  /*8b40*/  IMAD R29, R21, R14, R29 ;  /* 0x0000000e151d7224 */ /* 0x000fc800078e021d */
[----:B------:R-:W-:-:S05]  /*8b50*/  IMAD R29, R29, R14, R11 ;  /* 0x0000000e1d1d7224 */ /* 0x000fca00078e020b */
[----:B0-----:R-:W-:-:S04]  /*8b60*/  IADD3 R16, P4, PT, R29, UR4, RZ ;  /* 0x000000041d107c10 */ /* 0x001fc8000ff9e0ff */
[----:B------:R-:W-:-:S05]  /*8b70*/  LEA.HI.X.SX32 R17, R29, UR5, 0x1, P4 ;  /* 0x000000051d117c11 */ /* 0x000fca000a0f0eff */
[----:B------:R0:W3:Y:S01]  /*8b80*/  LDG.E.S8 R16, desc[UR6][R16.64] ;  /* 0x0000000610107981 */ /* 0x0000e2000c1e1300 */
[----:B------:R-:W-:-:S04]  /*8b90*/  IMAD R29, R6, 0x4, R25 ;  /* 0x00000004061d7824 */ /* 0x000fc800078e0219 */
[----:B------:R-:W-:-:S04]  /*8ba0*/  IMAD R26, R6, 0x4, R29 ;  /* 0x00000004061a7824 */ /* 0x000fc800078e021d */
[C---:B------:R-:W-:Y:S01]  /*8bb0*/  IMAD R28, R6.reuse, 0x4, R26 ;  /* 0x00000004061c7824 */ /* 0x040fe200078e021a */
[----:B----4-:R-:W-:Y:S03]  /*8bc0*/  STS [R29+0x4], R22 ;  /* 0x000004161d007388 */ /* 0x010fe60000000800 */
[C---:B0-----:R-:W-:Y:S01]  /*8bd0*/  IMAD R17, R6.reuse, 0x4, R28 ;  /* 0x0000000406117824 */ /* 0x041fe200078e021c */
[----:B-----5:R0:W-:Y:S04]  /*8be0*/  STS [R26+0x4], R23 ;  /* 0x000004171a007388 */ /* 0x0201e80000000800 */
[----:B0-----:R-:W-:-:S05]  /*8bf0*/  LEA R23, R6, R17, 0x2 ;  /* 0x0000001106177211 */ /* 0x001fca00078e10ff */
[C---:B------:R-:W-:Y:S01]  /*8c00*/  IMAD R25, R6.reuse, 0x4, R23 ;  /* 0x0000000406197824 */ /* 0x040fe200078e0217 */
[----:B------:R-:W-:Y:S01]  /*8c10*/  LOP3.LUT R29, R6, 0xfffffff8, RZ, 0xc0, !PT ;  /* 0xfffffff8061d7812 */ /* 0x000fe200078ec0ff */
[----:B------:R-:W-:-:S05]  /*8c20*/  VIADD R20, R20, 0x8 ;  /* 0x0000000814147836 */ /* 0x000fca0000000000 */
[----:B------:R-:W-:Y:S01]  /*8c30*/  ISETP.NE.AND P4, PT, R20, R29, PT ;  /* 0x0000001d1400720c */ /* 0x000fe20003f85270 */
[----:B------:R1:W-:Y:S04]  /*8c40*/  STS [R28+0x4], R15 ;  /* 0x0000040f1c007388 */ /* 0x0003e80000000800 */
[----:B--2---:R1:W-:Y:S04]  /*8c50*/  STS [R17+0x4], R27 ;  /* 0x0000041b11007388 */ /* 0x0043e80000000800 */
[----:B---3--:R1:W-:Y:S04]  /*8c60*/  STS [R23+0x4], R24 ;  /* 0x0000041817007388 */ /* 0x0083e80000000800 */
[----:B------:R1:W-:Y:S01]  /*8c70*/  STS [R25+0x4], R16 ;  /* 0x0000041019007388 */ /* 0x0003e20000000800 */
[----:B------:R-:W-:Y:S05]  /*8c80*/  @P4 BRA `(.L_x_38) ;  /* 0xfffffff4004c4947 */ /* 0x000fea000383ffff */
[----:B-1----:R-:W-:-:S07]  /*8c90*/  IMAD.MOV.U32 R15, RZ, RZ, R29 ;  /* 0x000000ffff0f7224 */ /* 0x002fce00078e001d */
.L_x_37:
        /* <DEDUP_REMOVED lines=8> */
[C---:B------:R-:W-:Y:S01]  /*8d20*/  IADD3 R24, PT, PT, R22.reuse, 0x1, RZ ;  /* 0x0000000116187810 */ /* 0x040fe20007ffe0ff */
[----:B------:R-:W-:Y:S01]  /*8d30*/  VIADD R26, R22, 0x3 ;  /* 0x00000003161a7836 */ /* 0x000fe20000000000 */
[----:B------:R-:W-:Y:S02]  /*8d40*/  IABS R25, R22 ;  /* 0x0000001600197213 */ /* 0x000fe40000000000 */
[----:B------:R-:W-:Y:S02]  /*8d50*/  IABS R23, R24 ;  /* 0x0000001800177213 */ /* 0x000fe40000000000 */
[----:B------:R-:W-:-:S02]  /*8d60*/  IABS R17, R20 ;  /* 0x0000001400117213 */ /* 0x000fc40000000000 */
[----:B------:R-:W-:Y:S01]  /*8d70*/  IABS R27, R26 ;  /* 0x0000001a001b7213 */ /* 0x000fe20000000000 */
        /* <DEDUP_REMOVED lines=8> */
[----:B------:R-:W-:Y:S02]  /*8e00*/  ISETP.GT.U32.AND P6, PT, R0, R17, PT ;  /* 0x000000110000720c */ /* 0x000fe40003fc4070 */
[----:B------:R-:W-:Y:S01]  /*8e10*/  IADD3 R16, PT, PT, -R16, RZ, RZ ;  /* 0x000000ff10107210 */ /* 0x000fe20007ffe1ff */
[----:B------:R-:W-:-:S04]  /*8e20*/  @!P5 IMAD.IADD R23, R23, 0x1, -R4 ;  /* 0x000000011717d824 */ /* 0x000fc800078e0a04 */
[----:B------:R-:W-:Y:S01]  /*8e30*/  IMAD R25, R4, R16, R25 ;  /* 0x0000001004197224 */ /* 0x000fe200078e0219 */
[----:B------:R-:W-:Y:S01]  /*8e40*/  ISETP.GT.U32.AND P5, PT, R0, R23, PT ;  /* 0x000000170000720c */ /* 0x000fe20003fa4070 */
[----:B------:R-:W-:-:S04]  /*8e50*/  IMAD.HI.U32 R16, R2, R27, RZ ;  /* 0x0000001b02107227 */ /* 0x000fc800078e00ff */
[----:B------:R-:W-:Y:S02]  /*8e60*/  @!P6 IMAD.IADD R17, R17, 0x1, -R4 ;  /* 0x000000011111e824 */ /* 0x000fe400078e0a04 */
[----:B------:R-:W-:-:S03]  /*8e70*/  IMAD.MOV R16, RZ, RZ, -R16 ;  /* 0x000000ffff107224 */ /* 0x000fc600078e0a10 */
[----:B------:R-:W-:Y:S01]  /*8e80*/  ISETP.GT.U32.AND P6, PT, R0, R17, PT ;  /* 0x000000110000720c */ /* 0x000fe20003fc4070 */
[----:B------:R-:W-:Y:S02]  /*8e90*/  IMAD R27, R4, R16, R27 ;  /* 0x00000010041b7224 */ /* 0x000fe400078e021b */
[----:B------:R-:W-:Y:S01]  /*8ea0*/  @!P5 IMAD.IADD R23, R23, 0x1, -R4 ;  /* 0x000000011717d824 */ /* 0x000fe200078e0a04 */
[----:B------:R-:W-:-:S09]  /*8eb0*/  ISETP.GT.U32.AND P5, PT, R0, R25, PT ;  /* 0x000000190000720c */ /* 0x000fd20003fa4070 */
[----:B------:R-:W-:-:S04]  /*8ec0*/  @!P6 IADD3 R17, PT, PT, R17, -R4, RZ ;  /* 0x800000041111e210 */ /* 0x000fc80007ffe0ff */
[----:B------:R-:W-:Y:S01]  /*8ed0*/  @!P5 IMAD.IADD R25, R25, 0x1, -R4 ;  /* 0x000000011919d824 */ /* 0x000fe200078e0a04 */
[----:B------:R-:W-:Y:S01]  /*8ee0*/  ISETP.GE.AND P5, PT, R24, RZ, PT ;  /* 0x000000ff1800720c */ /* 0x000fe20003fa6270 */
[----:B------:R-:W-:-:S03]  /*8ef0*/  IMAD.MOV.U32 R16, RZ, RZ, R17 ;  /* 0x000000ffff107224 */ /* 0x000fc600078e0011 */
[----:B------:R-:W-:-:S09]  /*8f00*/  ISETP.GT.U32.AND P6, PT, R0, R25, PT ;  /* 0x000000190000720c */ /* 0x000fd20003fc4070 */
[----:B------:R-:W-:-:S04]  /*8f10*/  @!P5 IMAD.MOV R23, RZ, RZ, -R23 ;  /* 0x000000ffff17d224 */ /* 0x000fc800078e0a17 */
[----:B------:R-:W-:Y:S01]  /*8f20*/  @!P6 IMAD.IADD R25, R25, 0x1, -R4 ;  /* 0x000000011919e824 */ /* 0x000fe200078e0a04 */
[----:B------:R-:W-:Y:S02]  /*8f30*/  ISETP.GT.U32.AND P6, PT, R0, R27, PT ;  /* 0x0000001b0000720c */ /* 0x000fe40003fc4070 */
[----:B------:R-:W-:-:S11]  /*8f40*/  SEL R23, R3, R23, !P2 ;  /* 0x0000001703177207 */ /* 0x000fd60005000000 */
[----:B------:R-:W-:Y:S01]  /*8f50*/  @!P6 IMAD.IADD R27, R27, 0x1, -R4 ;  /* 0x000000011b1be824 */ /* 0x000fe200078e0a04 */
[----:B------:R-:W-:-:S04]  /*8f60*/  ISETP.GE.AND P6, PT, R22, RZ, PT ;  /* 0x000000ff1600720c */ /* 0x000fc80003fc6270 */
[----:B------:R-:W-:-:S09]  /*8f70*/  ISETP.GT.U32.AND P5, PT, R0, R27, PT ;  /* 0x0000001b0000720c */ /* 0x000fd20003fa4070 */
[----:B------:R-:W-:Y:S02]  /*8f80*/  @!P6 IADD3 R25, PT, PT, -R25, RZ, RZ ;  /* 0x000000ff1919e210 */ /* 0x000fe40007ffe1ff */
[----:B------:R-:W-:Y:S02]  /*8f90*/  ISETP.GE.AND P6, PT, R20, RZ, PT ;  /* 0x000000ff1400720c */ /* 0x000fe40003fc6270 */
[----:B------:R-:W-:Y:S01]  /*8fa0*/  @!P5 IMAD.IADD R27, R27, 0x1, -R4 ;  /* 0x000000011b1bd824 */ /* 0x000fe200078e0a04 */
[----:B------:R-:W-:Y:S02]  /*8fb0*/  ISETP.GE.AND P5, PT, R26, RZ, PT ;  /* 0x000000ff1a00720c */ /* 0x000fe40003fa6270 */
[----:B------:R-:W-:-:S05]  /*8fc0*/  SEL R25, R3, R25, !P2 ;  /* 0x0000001903197207 */ /* 0x000fca0005000000 */
[----:B------:R-:W-:-:S03]  /*8fd0*/  IMAD R17, R21, R14, R25 ;  /* 0x0000000e15117224 */ /* 0x000fc600078e0219 */
[----:B------:R-:W-:Y:S02]  /*8fe0*/  @!P6 IMAD.MOV R16, RZ, RZ, -R16 ;  /* 0x000000ffff10e224 */ /* 0x000fe400078e0a10 */
[----:B------:R-:W-:Y:S02]  /*8ff0*/  IMAD R17, R17, R14, R11 ;  /* 0x0000000e11117224 */ /* 0x000fe400078e020b */
[----:B------:R-:W-:Y:S01]  /*9000*/  @!P5 IMAD.MOV R27, RZ, RZ, -R27 ;  /* 0x000000ffff1bd224 */ /* 0x000fe200078e0a1b */
[----:B------:R-:W-:Y:S01]  /*9010*/  SEL R20, R3, R16, !P2 ;  /* 0x0000001003147207 */ /* 0x000fe20005000000 */
[-C--:B------:R-:W-:Y:S01]  /*9020*/  IMAD R16, R21, R14.reuse, R23 ;  /* 0x0000000e15107224 */ /* 0x080fe200078e0217 */
[----:B0-----:R-:W-:Y:S02]  /*9030*/  IADD3 R26, P5, PT, R17, UR4, RZ ;  /* 0x00000004111a7c10 */ /* 0x001fe4000ffbe0ff */
[----:B------:R-:W-:Y:S01]  /*9040*/  SEL R27, R3, R27, !P2 ;  /* 0x0000001b031b7207 */ /* 0x000fe20005000000 */
[----:B------:R-:W-:-:S02]  /*9050*/  IMAD R20, R21, R14, R20 ;  /* 0x0000000e15147224 */ /* 0x000fc400078e0214 */
[-C--:B------:R-:W-:Y:S02]  /*9060*/  IMAD R16, R16, R14.reuse, R11 ;  /* 0x0000000e10107224 */ /* 0x080fe400078e020b */
[-C--:B------:R-:W-:Y:S01]  /*9070*/  IMAD R22, R21, R14.reuse, R27 ;  /* 0x0000000e15167224 */ /* 0x080fe200078e021b */
[----:B------:R-:W-:Y:S01]  /*9080*/  LEA.HI.X.SX32 R27, R17, UR5, 0x1, P5 ;  /* 0x00000005111b7c11 */ /* 0x000fe2000a8f0eff */
[-CC-:B------:R-:W-:Y:S01]  /*9090*/  IMAD R17, R20, R14.reuse, R11.reuse ;  /* 0x0000000e14117224 */ /* 0x180fe200078e020b */
[----:B------:R-:W-:Y:S01]  /*90a0*/  IADD3 R24, P6, PT, R16, UR4, RZ ;  /* 0x0000000410187c10 */ /* 0x000fe2000ffde0ff */
[----:B------:R-:W-:Y:S02]  /*90b0*/  IMAD R20, R22, R14, R11 ;  /* 0x0000000e16147224 */ /* 0x000fe400078e020b */
[----:B------:R0:W2:Y:S01]  /*90c0*/  LDG.E.S8 R26, desc[UR6][R26.64] ;  /* 0x000000061a1a7981 */ /* 0x0000a2000c1e1300 */
[----:B------:R-:W-:Y:S02]  /*90d0*/  IADD3 R22, P5, PT, R17, UR4, RZ ;  /* 0x0000000411167c10 */ /* 0x000fe4000ffbe0ff */
[----:B------:R-:W-:-:S02]  /*90e0*/  LEA.HI.X.SX32 R25, R16, UR5, 0x1, P6 ;  /* 0x0000000510197c11 */ /* 0x000fc4000b0f0eff */
[C---:B------:R-:W-:Y:S02]  /*90f0*/  IADD3 R16, P6, PT, R20.reuse, UR4, RZ ;  /* 0x0000000414107c10 */ /* 0x040fe4000ffde0ff */
[----:B------:R-:W-:Y:S01]  /*9100*/  LEA.HI.X.SX32 R23, R17, UR5, 0x1, P5 ;  /* 0x0000000511177c11 */ /* 0x000fe2000a8f0eff */
[----:B------:R-:W3:Y:S01]  /*9110*/  LDG.E.S8 R24, desc[UR6][R24.64] ;  /* 0x0000000618187981 */ /* 0x000ee2000c1e1300 */
[----:B------:R-:W-:Y:S02]  /*9120*/  LEA.HI.X.SX32 R17, R20, UR5, 0x1, P6 ;  /* 0x0000000514117c11 */ /* 0x000fe4000b0f0eff */
[----:B------:R-:W1:Y:S01]  /*9130*/  LDC R20, c[0x0][0x384] ;  /* 0x0000e100ff147b82 */ /* 0x000e620000000800 */
[----:B------:R-:W4:Y:S04]  /*9140*/  LDG.E.S8 R22, desc[UR6][R22.64] ;  /* 0x0000000616167981 */ /* 0x000f28000c1e1300 */
[----:B------:R-:W5:Y:S01]  /*9150*/  LDG.E.S8 R16, desc[UR6][R16.64] ;  /* 0x0000000610107981 */ /* 0x000f62000c1e1300 */
[----:B------:R-:W-:-:S05]  /*9160*/  IADD3 R29, PT, PT, R18, R15, RZ ;  /* 0x0000000f121d7210 */ /* 0x000fca0007ffe0ff */
[----:B-1----:R-:W-:-:S04]  /*9170*/  IMAD R29, R6, R29, R20 ;  /* 0x0000001d061d7224 */ /* 0x002fc800078e0214 */
[----:B------:R-:W-:-:S04]  /*9180*/  IMAD R29, R29, 0x4, R8 ;  /* 0x000000041d1d7824 */ /* 0x000fc800078e0208 */
[----:B------:R-:W-:-:S04]  /*9190*/  IMAD R20, R6, 0x4, R29 ;  /* 0x0000000406147824 */ /* 0x000fc800078e021d */
[----:B------:R-:W-:-:S04]  /*91a0*/  IMAD R28, R6, 0x4, R20 ;  /* 0x00000004061c7824 */ /* 0x000fc800078e0214 */
[----:B0-----:R-:W-:Y:S01]  /*91b0*/  IMAD R27, R6, 0x4, R28 ;  /* 0x00000004061b7824 */ /* 0x001fe200078e021c */
[----:B------:R-:W-:Y:S01]  /*91c0*/  IADD3 R15, PT, PT, R15, 0x4, RZ ;  /* 0x000000040f0f7810 */ /* 0x000fe20007ffe0ff */
[----:B--2---:R0:W-:Y:S04]  /*91d0*/  STS [R29+0x4], R26 ;  /* 0x0000041a1d007388 */ /* 0x0041e80000000800 */
[----:B---3--:R0:W-:Y:S04]  /*91e0*/  STS [R20+0x4], R24 ;  /* 0x0000041814007388 */ /* 0x0081e80000000800 */
[----:B----4-:R0:W-:Y:S04]  /*91f0*/  STS [R28+0x4], R22 ;  /* 0x000004161c007388 */ /* 0x0101e80000000800 */
[----:B-----5:R0:W-:Y:S02]  /*9200*/  STS [R27+0x4], R16 ;  /* 0x000004101b007388 */ /* 0x0201e40000000800 */
.L_x_40:
[----:B------:R-:W-:Y:S05]  /*9210*/  @!P4 BRA `(.L_x_39) ;  /* 0x000000040014c947 */ /* 0x000fea0003800000 */
[----:B------:R-:W-:Y:S05]  /*9220*/  @!P0 BRA `(.L_x_41) ;  /* 0x0000000000ac8947 */ /* 0x000fea0003800000 */
[----:B0-----:R-:W-:Y:S01]  /*9230*/  IMAD.IADD R22, R13, 0x1, R15 ;  /* 0x000000010d167824 */ /* 0x001fe200078e020f */
[----:B------:R-:W0:Y:S03]  /*9240*/  LDCU.64 UR4, c[0x0][0x388] ;  /* 0x00007100ff0477ac */ /* 0x000e260008000a00 */
[----:B------:R-:W-:Y:S01]  /*9250*/  VIADD R24, R22, 0x1 ;  /* 0x0000000116187836 */ /* 0x000fe20000000000 */
        /* <DEDUP_REMOVED lines=10> */
[----:B------:R-:W-:-:S04]  /*9300*/  @!P4 IADD3 R17, PT, PT, R17, -R4, RZ ;  /* 0x800000041111c210 */ /* 0x000fc80007ffe0ff */
[----:B------:R-:W-:Y:S02]  /*9310*/  ISETP.GT.U32.AND P4, PT, R0, R17, PT ;  /* 0x000000110000720c */ /* 0x000fe40003f84070 */
[----:B------:R-:W-:Y:S01]  /*9320*/  @!P5 IMAD.IADD R23, R23, 0x1, -R4 ;  /* 0x000000011717d824 */ /* 0x000fe200078e0a04 */
[----:B------:R-:W-:-:S04]  /*9330*/  ISETP.GE.AND P5, PT, R22, RZ, PT ;  /* 0x000000ff1600720c */ /* 0x000fc80003fa6270 */
[----:B------:R-:W-:-:S06]  /*9340*/  ISETP.GT.U32.AND P6, PT, R0, R23, PT ;  /* 0x000000170000720c */ /* 0x000fcc0003fc4070 */
[----:B------:R-:W-:Y:S01]  /*9350*/  @!P4 IMAD.IADD R17, R17, 0x1, -R4 ;  /* 0x000000011111c824 */ /* 0x000fe200078e0a04 */
[----:B------:R-:W-:-:S03]  /*9360*/  ISETP.GE.AND P4, PT, R24, RZ, PT ;  /* 0x000000ff1800720c */ /* 0x000fc60003f86270 */
[----:B------:R-:W-:-:S03]  /*9370*/  @!P5 IMAD.MOV R17, RZ, RZ, -R17 ;  /* 0x000000ffff11d224 */ /* 0x000fc600078e0a11 */
[----:B------:R-:W-:Y:S02]  /*9380*/  @!P6 IMAD.IADD R23, R23, 0x1, -R4 ;  /* 0x000000011717e824 */ /* 0x000fe400078e0a04 */
[----:B------:R-:W-:-:S05]  /*9390*/  SEL R17, R3, R17, !P2 ;  /* 0x0000001103117207 */ /* 0x000fca0005000000 */
[----:B------:R-:W-:Y:S01]  /*93a0*/  @!P4 IADD3 R23, PT, PT, -R23, RZ, RZ ;  /* 0x000000ff1717c210 */ /* 0x000fe20007ffe1ff */
        /* <DEDUP_REMOVED lines=9> */
[----:B------:R-:W-:Y:S02]  /*9440*/  LEA.HI.X.SX32 R17, R20, UR5, 0x1, P5 ;  /* 0x0000000514117c11 */ /* 0x000fe4000a8f0eff */
[----:B------:R-:W0:Y:S03]  /*9450*/  LDC R20, c[0x0][0x384] ;  /* 0x0000e100ff147b82 */ /* 0x000e260000000800 */
[----:B------:R-:W3:Y:S01]  /*9460*/  LDG.E.S8 R16, desc[UR6][R16.64] ;  /* 0x0000000610107981 */ /* 0x000ee2000c1e1300 */
[----:B------:R-:W-:-:S04]  /*9470*/  IMAD.IADD R25, R18, 0x1, R15 ;  /* 0x0000000112197824 */ /* 0x000fc800078e020f */
[----:B0-----:R-:W-:-:S04]  /*9480*/  IMAD R25, R6, R25, R20 ;  /* 0x0000001906197224 */ /* 0x001fc800078e0214 */
[----:B------:R-:W-:-:S04]  /*9490*/  IMAD R27, R25, 0x4, R8 ;  /* 0x00000004191b7824 */ /* 0x000fc800078e0208 */
[----:B------:R-:W-:Y:S02]  /*94a0*/  IMAD R25, R6, 0x4, R27 ;  /* 0x0000000406197824 */ /* 0x000fe400078e021b */
[----:B------:R-:W-:Y:S01]  /*94b0*/  VIADD R15, R15, 0x2 ;  /* 0x000000020f0f7836 */ /* 0x000fe20000000000 */
[----:B--2---:R1:W-:Y:S04]  /*94c0*/  STS [R27+0x4], R22 ;  /* 0x000004161b007388 */ /* 0x0043e80000000800 */
[----:B---3--:R1:W-:Y:S02]  /*94d0*/  STS [R25+0x4], R16 ;  /* 0x0000041019007388 */ /* 0x0083e40000000800 */
.L_x_41:
[----:B------:R-:W2:Y:S02]  /*94e0*/  LDC R17, c[0x0][0x384] ;  /* 0x0000e100ff117b82 */ /* 0x000ea40000000800 */
[----:B--2---:R-:W-:-:S13]  /*94f0*/  LOP3.LUT P4, RZ, R17, 0x1, RZ, 0xc0, !PT ;  /* 0x0000000111ff7812 */ /* 0x004fda000788c0ff */
[----:B------:R-:W-:Y:S05]  /*9500*/  @!P4 BRA `(.L_x_39) ;  /* 0x000000000058c947 */ /* 0x000fea0003800000 */
        /* <DEDUP_REMOVED lines=17> */
[----:B------:R-:W2:Y:S01]  /*9620*/  LDG.E.S8 R2, desc[UR6][R2.64] ;  /* 0x0000000602027981 */ /* 0x000ea2000c1e1300 */
[----:B------:R-:W-:-:S05]  /*9630*/  IADD3 R15, PT, PT, R18, R15, RZ ;  /* 0x0000000f120f7210 */ /* 0x000fca0007ffe0ff */
[----:B------:R-:W-:-:S04]  /*9640*/  IMAD R15, R6, R15, R17 ;  /* 0x0000000f060f7224 */ /* 0x000fc800078e0211 */
[----:B------:R-:W-:-:S05]  /*9650*/  IMAD R15, R15, 0x4, R8 ;  /* 0x000000040f0f7824 */ /* 0x000fca00078e0208 */
[----:B--2---:R2:W-:Y:S02]  /*9660*/  STS [R15+0x4], R2 ;  /* 0x000004020f007388 */ /* 0x0045e40000000800 */
.L_x_39:
[----:B------:R-:W-:Y:S05]  /*9670*/  @P3 BRA `(.L_x_42) ;  /* 0xffffffe8003c3947 */ /* 0x000fea000383ffff */
.L_x_2:
[----:B------:R-:W-:Y:S05]  /*9680*/  BSYNC.RECONVERGENT B0 ;  /* 0x0000000000007941 */ /* 0x000fea0003800200 */
.L_x_0:
[----:B------:R-:W-:Y:S01]  /*9690*/  BAR.SYNC.DEFER_BLOCKING 0x0 ;  /* 0x0000000000007b1d */ /* 0x000fe20000010000 */
[C---:B01----:R-:W-:Y:S01]  /*96a0*/  IMAD R16, R6.reuse, R6, RZ ;  /* 0x0000000606107224 */ /* 0x043fe200078e02ff */
[----:B------:R-:W-:Y:S01]  /*96b0*/  PLOP3.LUT P0, PT, PT, PT, PT, 0x80, 0x8 ;  /* 0x000000000008781c */ /* 0x000fe20003f0f070 */
[----:B------:R-:W-:Y:S02]  /*96c0*/  IMAD.IADD R3, R7, 0x1, -R6 ;  /* 0x0000000107037824 */ /* 0x000fe400078e0a06 */
[----:B------:R-:W-:Y:S01]  /*96d0*/  IMAD R18, R6, 0x4, R9 ;  /* 0x0000000406127824 */ /* 0x000fe200078e0209 */
[----:B------:R-:W-:Y:S01]  /*96e0*/  LEA R21, R16, R9, 0x2 ;  /* 0x0000000910157211 */ /* 0x000fe200078e10ff */
[----:B------:R-:W-:Y:S01]  /*96f0*/  IMAD R26, R3, 0x4, R8 ;  /* 0x00000004031a7824 */ /* 0x000fe200078e0208 */
[C---:B------:R-:W-:Y:S01]  /*9700*/  IADD3 R23, PT, PT, R7.reuse, -R16, -R6 ;  /* 0x8000001007177210 */ /* 0x040fe20007ffe806 */
[----:B------:R-:W-:Y:S01]  /*9710*/  IMAD.IADD R11, R7, 0x1, -R16 ;  /* 0x00000001070b7824 */ /* 0x000fe200078e0a10 */
[----:B------:R-:W0:Y:S01]  /*9720*/  LDCU.64 UR4, c[0x0][0x390] ;  /* 0x00007200ff0477ac */ /* 0x000e220008000a00 */
[----:B------:R-:W-:-:S02]  /*9730*/  IMAD R14, R6, 0x4, R21 ;  /* 0x00000004060e7824 */ /* 0x000fc400078e0215 */
[----:B------:R-:W-:Y:S02]  /*9740*/  IMAD R27, R11, 0x4, R8 ;  /* 0x000000040b1b7824 */ /* 0x000fe400078e0208 */
[----:B------:R-:W-:Y:S02]  /*9750*/  IMAD R7, R16, 0x4, R26 ;  /* 0x0000000410077824 */ /* 0x000fe400078e021a */
[----:B------:R-:W-:Y:S01]  /*9760*/  IMAD R20, R23, 0x4, R8 ;  /* 0x0000000417147824 */ /* 0x000fe200078e0208 */
[----:B------:R-:W-:Y:S01]  /*9770*/  LEA R16, R6, R27, 0x2 ;  /* 0x0000001b06107211 */ /* 0x000fe200078e10ff */
[----:B------:R-:W-:Y:S04]  /*9780*/  LDS R22, [R9+0x8] ;  /* 0x0000080009167984 */ /* 0x000fe80000000800 */
[----:B------:R-:W-:Y:S04]  /*9790*/  LDS R25, [R9] ;  /* 0x0000000009197984 */ /* 0x000fe80000000800 */
[----:B------:R-:W1:Y:S04]  /*97a0*/  LDS R24, [R18+0x4] ;  /* 0x0000040012187984 */ /* 0x000e680000000800 */
[----:B------:R-:W-:Y:S04]  /*97b0*/  LDS R0, [R26+0x4] ;  /* 0x000004001a007984 */ /* 0x000fe80000000800 */
[----:B------:R-:W3:Y:S04]  /*97c0*/  LDS R3, [R21+0x4] ;  /* 0x0000040015037984 */ /* 0x000ee80000000800 */
[----:B--2---:R-:W-:Y:S04]  /*97d0*/  LDS R2, [R18+0x8] ;  /* 0x0000080012027984 */ /* 0x004fe80000000800 */
[----:B------:R-:W2:Y:S04]  /*97e0*/  LDS R11, [R27+0x4] ;  /* 0x000004001b0b7984 */ /* 0x000ea80000000800 */
[----:B------:R-:W-:Y:S04]  /*97f0*/  LDS R4, [R26+0x8] ;  /* 0x000008001a047984 */ /* 0x000fe80000000800 */
[----:B------:R-:W4:Y:S04]  /*9800*/  LDS R13, [R21+0x8] ;  /* 0x00000800150d7984 */ /* 0x000f280000000800 */
[----:B------:R-:W-:Y:S04]  /*9810*/  LDS R10, [R18] ;  /* 0x00000000120a7984 */ /* 0x000fe80000000800 */
[----:B------:R-:W5:Y:S04]  /*9820*/  LDS R15, [R27+0x8] ;  /* 0x000008001b0f7984 */ /* 0x000f680000000800 */
[----:B------:R-:W-:Y:S04]  /*9830*/  LDS R12, [R21] ;  /* 0x00000000150c7984 */ /* 0x000fe80000000800 */
[----:B------:R3:W0:Y:S01]  /*9840*/  LDS R17, [R26] ;  /* 0x000000001a117984 */ /* 0x0006220000000800 */
[----:B-1----:R-:W-:-:S03]  /*9850*/  IADD3 R24, PT, PT, R24, R25, R22 ;  /* 0x0000001918187210 */ /* 0x002fc60007ffe016 */
[----:B------:R-:W-:Y:S04]  /*9860*/  LDS R6, [R27] ;  /* 0x000000001b067984 */ /* 0x000fe80000000800 */
[----:B------:R-:W1:Y:S01]  /*9870*/  LDS R19, [R14+0x4] ;  /* 0x000004000e137984 */ /* 0x000e620000000800 */
[----:B---3--:R-:W-:-:S03]  /*9880*/  IADD3 R26, PT, PT, R3, R24, R0 ;  /* 0x00000018031a7210 */ /* 0x008fc60007ffe000 */
[----:B------:R-:W-:Y:S04]  /*9890*/  LDS R23, [R7+0x4] ;  /* 0x0000040007177984 */ /* 0x000fe80000000800 */
[----:B------:R-:W3:Y:S01]  /*98a0*/  LDS R18, [R16+0x4] ;  /* 0x0000040010127984 */ /* 0x000ee20000000800 */
[----:B--2---:R-:W-:-:S03]  /*98b0*/  IADD3 R11, PT, PT, R2, R26, R11 ;  /* 0x0000001a020b7210 */ /* 0x004fc60007ffe00b */
[----:B------:R-:W-:Y:S04]  /*98c0*/  LDS R8, [R14+0x8] ;  /* 0x000008000e087984 */ /* 0x000fe80000000800 */
[----:B------:R-:W2:Y:S01]  /*98d0*/  LDS R21, [R20+0x4] ;  /* 0x0000040014157984 */ /* 0x000ea20000000800 */
[----:B----4-:R-:W-:-:S03]  /*98e0*/  IADD3 R4, PT, PT, R13, R11, R4 ;  /* 0x0000000b0d047210 */ /* 0x010fc60007ffe004 */
[----:B------:R-:W-:Y:S04]  /*98f0*/  LDS R22, [R7+0x8] ;  /* 0x0000080007167984 */ /* 0x000fe80000000800 */
[----:B------:R-:W4:Y:S01]  /*9900*/  LDS R25, [R16+0x8] ;  /* 0x0000080010197984 */ /* 0x000f220000000800 */
[----:B-----5:R-:W-:-:S03]  /*9910*/  IADD3 R4, PT, PT, R10, R4, R15 ;  /* 0x000000040a047210 */ /* 0x020fc60007ffe00f */
[----:B------:R-:W-:Y:S04]  /*9920*/  LDS R3, [R14] ;  /* 0x000000000e037984 */ /* 0x000fe80000000800 */
[----:B------:R-:W5:Y:S01]  /*9930*/  LDS R0, [R20+0x8] ;  /* 0x0000080014007984 */ /* 0x000f620000000800 */
[----:B0-----:R-:W-:-:S03]  /*9940*/  IADD3 R4, PT, PT, R12, R4, R17 ;  /* 0x000000040c047210 */ /* 0x001fc60007ffe011 */
[----:B------:R-:W-:Y:S04]  /*9950*/  LDS R24, [R7] ;  /* 0x0000000007187984 */ /* 0x000fe80000000800 */
[----:B------:R-:W0:Y:S01]  /*9960*/  LDS R27, [R16] ;  /* 0x00000000101b7984 */ /* 0x000e220000000800 */
[----:B-1----:R-:W-:-:S03]  /*9970*/  IADD3 R4, PT, PT, R19, R4, R6 ;  /* 0x0000000413047210 */ /* 0x002fc60007ffe006 */
[----:B------:R-:W1:Y:S04]  /*9980*/  LDS R2, [R20] ;  /* 0x0000000014027984 */ /* 0x000e680000000800 */
[----:B------:R-:W1:Y:S01]  /*9990*/  LDS R9, [R9+0x4] ;  /* 0x0000040009097984 */ /* 0x000e620000000800 */
[----:B---3--:R-:W-:-:S04]  /*99a0*/  IADD3 R4, PT, PT, R18, R4, R23 ;  /* 0x0000000412047210 */ /* 0x008fc80007ffe017 */
[----:B--2---:R-:W-:-:S04]  /*99b0*/  IADD3 R4, PT, PT, R8, R4, R21 ;  /* 0x0000000408047210 */ /* 0x004fc80007ffe015 */
[----:B----4-:R-:W-:-:S04]  /*99c0*/  IADD3 R4, PT, PT, R22, R4, R25 ;  /* 0x0000000416047210 */ /* 0x010fc80007ffe019 */
[----:B-----5:R-:W-:-:S04]  /*99d0*/  IADD3 R0, PT, PT, R0, R4, R3 ;  /* 0x0000000400007210 */ /* 0x020fc80007ffe003 */
[----:B0-----:R-:W-:-:S05]  /*99e0*/  IADD3 R27, PT, PT, R27, R0, R24 ;  /* 0x000000001b1b7210 */ /* 0x001fca0007ffe018 */
[----:B-1----:R-:W-:-:S04]  /*99f0*/  IMAD.IADD R2, R27, 0x1, R2 ;  /* 0x000000011b027824 */ /* 0x002fc800078e0202 */
[----:B------:R-:W-:-:S05]  /*9a00*/  VIADD R0, R2, 0xfffffff8 ;  /* 0xfffffff802007836 */ /* 0x000fca0000000000 */
[----:B------:R-:W-:Y:S02]  /*9a10*/  ISETP.GE.U32.AND P1, PT, R0, -0x3, PT ;  /* 0xfffffffd0000780c */ /* 0x000fe40003f26070 */
[----:B------:R-:W-:Y:S02]  /*9a20*/  PRMT R0, RZ, 0x7610, R0 ;  /* 0x00007610ff007816 */ /* 0x000fe40000000000 */
[----:B------:R-:W-:-:S13]  /*9a30*/  ISETP.NE.AND P1, PT, R9, RZ, !P1 ;  /* 0x000000ff0900720c */ /* 0x000fda0004f25270 */
[----:B------:R-:W-:-:S04]  /*9a40*/  @!P1 ISETP.NE.AND P2, PT, R9, RZ, PT ;  /* 0x000000ff0900920c */ /* 0x000fc80003f45270 */
[----:B------:R-:W-:Y:S02]  /*9a50*/  @!P1 PLOP3.LUT P0, PT, P2, PT, PT, 0x80, 0x8 ;  /* 0x000000000008981c */ /* 0x000fe4000170f070 */
[----:B------:R-:W-:Y:S02]  /*9a60*/  @!P1 ISETP.NE.AND P2, PT, R2, 0x6, PT ;  /* 0x000000060200980c */ /* 0x000fe40003f45270 */
[----:B------:R-:W-:-:S04]  /*9a70*/  IADD3 R2, P3, PT, R5, UR4, RZ ;  /* 0x0000000405027c10 */ /* 0x000fc8000ff7e0ff */
[----:B------:R-:W-:-:S05]  /*9a80*/  LEA.HI.X.SX32 R3, R5, UR5, 0x1, P3 ;  /* 0x0000000505037c11 */ /* 0x000fca00098f0eff */
[----:B------:R-:W-:-:S04]  /*9a90*/  @!P0 SEL R9, R9, 0x1, P2 ;  /* 0x0000000109098807 */ /* 0x000fc80001000000 */
[----:B------:R-:W-:-:S05]  /*9aa0*/  @!P1 PRMT R0, R9, 0x7610, R0 ;  /* 0x0000761009009816 */ /* 0x000fca0000000000 */
[----:B------:R-:W-:Y:S01]  /*9ab0*/  STG.E.U8 desc[UR6][R2.64], R0 ;  /* 0x0000000002007986 */ /* 0x000fe2000c101106 */
[----:B------:R-:W-:Y:S05]  /*9ac0*/  EXIT ;  /* 0x000000000000794d */ /* 0x000fea0003800000 */
.L_x_43:
[----:B------:R-:W-:-:S00]  /*9ad0*/  BRA `(.L_x_43) ;  /* 0xfffffffc00fc7947 */ /* 0x000fc0000383ffff */
[----:B------:R-:W-:-:S00]  /*9ae0*/  NOP ;  /* 0x0000000000007918 */ /* 0x000fc00000000000 */
        /* <DEDUP_REMOVED lines=9> */
.L_x_44:


//--------------------- .nv.shared._Z10life3d_runiiPcS_i --------------------------
	.section	.nv.shared._Z10life3d_runiiPcS_i,"aw",@nobits
	.sectionflags	@""
	.align	16
	.zero		1024


//--------------------- .nv.shared.reserved.0     --------------------------
	.section	.nv.shared.reserved.0,"aw",@nobits
	.weak		__nv_reservedSMEM_offset_0_alias
	.size		__nv_reservedSMEM_offset_0_alias, 0, 64
	.other		__nv_reservedSMEM_offset_0_alias,@"STO_CUDA_RESERVED_SHARED STV_DEFAULT"
__nv_reservedSMEM_offset_0_alias:
	.zero		0
	.zero		64


//--------------------- .nv.constant0._Z10life3d_runiiPcS_i --------------------------
	.section	.nv.constant0._Z10life3d_runiiPcS_i,"a",@progbits
	.sectionflags	@""
	.align	4
.nv.constant0._Z10life3d_runiiPcS_i:
	.zero		924


//--------------------- SYMBOLS --------------------------

	.type		.nv.reservedSmem.offset0,@object
	.size		.nv.reservedSmem.offset0,0x4
	.type		.nv.reservedSmem.cap,@object
	.size		.nv.reservedSmem.cap,0x4
